//
// Generated by NVIDIA NVVM Compiler
//
// Compiler Build ID: CL-36424714
// Cuda compilation tools, release 13.0, V13.0.88
// Based on NVVM 20.0.0
//

.version 9.0
.target sm_100
.address_size 64

	// .globl	_Z29transposeKernel_single_threadPiS_i

.visible .entry _Z29transposeKernel_single_threadPiS_i(
	.param .u64 .ptr .align 1 _Z29transposeKernel_single_threadPiS_i_param_0,
	.param .u64 .ptr .align 1 _Z29transposeKernel_single_threadPiS_i_param_1,
	.param .u32 _Z29transposeKernel_single_threadPiS_i_param_2
)
{
	.reg .pred 	%p<12>;
	.reg .b32 	%r<152>;
	.reg .b64 	%rd<90>;

	ld.param.u64 	%rd4, [_Z29transposeKernel_single_threadPiS_i_param_0];
	ld.param.u64 	%rd5, [_Z29transposeKernel_single_threadPiS_i_param_1];
	ld.param.u32 	%r78, [_Z29transposeKernel_single_threadPiS_i_param_2];
	cvta.to.global.u64 	%rd1, %rd5;
	cvta.to.global.u64 	%rd2, %rd4;
	setp.lt.s32 	%p1, %r78, 1;
	@%p1 bra 	$L__BB0_16;
	add.s32 	%r1, %r78, -1;
	and.b32  	%r2, %r78, 15;
	and.b32  	%r3, %r78, 7;
	and.b32  	%r4, %r78, 2147483632;
	and.b32  	%r5, %r78, 3;
	neg.s32 	%r6, %r4;
	shl.b32 	%r7, %r78, 4;
	shl.b32 	%r8, %r78, 1;
	mul.lo.s32 	%r9, %r78, 3;
	shl.b32 	%r10, %r78, 2;
	mul.lo.s32 	%r11, %r78, 5;
	mul.lo.s32 	%r12, %r78, 7;
	shl.b32 	%r13, %r78, 3;
	mul.lo.s32 	%r14, %r78, 9;
	mul.lo.s32 	%r15, %r78, 10;
	mul.lo.s32 	%r16, %r78, 15;
	mov.b32 	%r130, 0;
$L__BB0_2:
	setp.lt.u32 	%p2, %r1, 15;
	mul.lo.s32 	%r18, %r130, %r78;
	mov.b32 	%r150, 0;
	@%p2 bra 	$L__BB0_5;
	add.s32 	%r147, %r78, %r130;
	add.s32 	%r146, %r8, %r130;
	add.s32 	%r145, %r9, %r130;
	add.s32 	%r144, %r10, %r130;
	add.s32 	%r143, %r11, %r130;
	mad.lo.s32 	%r142, %r78, 6, %r130;
	add.s32 	%r141, %r12, %r130;
	add.s32 	%r140, %r13, %r130;
	add.s32 	%r139, %r14, %r130;
	add.s32 	%r138, %r15, %r130;
	mad.lo.s32 	%r137, %r78, 11, %r130;
	mad.lo.s32 	%r136, %r78, 12, %r130;
	mad.lo.s32 	%r135, %r78, 13, %r130;
	mad.lo.s32 	%r134, %r78, 14, %r130;
	add.s32 	%r133, %r16, %r130;
	mov.u32 	%r131, %r18;
	mov.u32 	%r132, %r130;
	mov.u32 	%r148, %r6;
$L__BB0_4:
	.pragma "nounroll";
	mul.wide.u32 	%rd6, %r131, 4;
	add.s64 	%rd7, %rd2, %rd6;
	ld.global.u32 	%r81, [%rd7];
	mul.wide.u32 	%rd8, %r132, 4;
	add.s64 	%rd9, %rd1, %rd8;
	st.global.u32 	[%rd9], %r81;
	ld.global.u32 	%r82, [%rd7+4];
	mul.wide.u32 	%rd10, %r147, 4;
	add.s64 	%rd11, %rd1, %rd10;
	st.global.u32 	[%rd11], %r82;
	ld.global.u32 	%r83, [%rd7+8];
	mul.wide.u32 	%rd12, %r146, 4;
	add.s64 	%rd13, %rd1, %rd12;
	st.global.u32 	[%rd13], %r83;
	ld.global.u32 	%r84, [%rd7+12];
	mul.wide.u32 	%rd14, %r145, 4;
	add.s64 	%rd15, %rd1, %rd14;
	st.global.u32 	[%rd15], %r84;
	ld.global.u32 	%r85, [%rd7+16];
	mul.wide.u32 	%rd16, %r144, 4;
	add.s64 	%rd17, %rd1, %rd16;
	st.global.u32 	[%rd17], %r85;
	ld.global.u32 	%r86, [%rd7+20];
	mul.wide.u32 	%rd18, %r143, 4;
	add.s64 	%rd19, %rd1, %rd18;
	st.global.u32 	[%rd19], %r86;
	ld.global.u32 	%r87, [%rd7+24];
	mul.wide.u32 	%rd20, %r142, 4;
	add.s64 	%rd21, %rd1, %rd20;
	st.global.u32 	[%rd21], %r87;
	ld.global.u32 	%r88, [%rd7+28];
	mul.wide.u32 	%rd22, %r141, 4;
	add.s64 	%rd23, %rd1, %rd22;
	st.global.u32 	[%rd23], %r88;
	ld.global.u32 	%r89, [%rd7+32];
	mul.wide.u32 	%rd24, %r140, 4;
	add.s64 	%rd25, %rd1, %rd24;
	st.global.u32 	[%rd25], %r89;
	ld.global.u32 	%r90, [%rd7+36];
	mul.wide.u32 	%rd26, %r139, 4;
	add.s64 	%rd27, %rd1, %rd26;
	st.global.u32 	[%rd27], %r90;
	ld.global.u32 	%r91, [%rd7+40];
	mul.wide.u32 	%rd28, %r138, 4;
	add.s64 	%rd29, %rd1, %rd28;
	st.global.u32 	[%rd29], %r91;
	ld.global.u32 	%r92, [%rd7+44];
	mul.wide.u32 	%rd30, %r137, 4;
	add.s64 	%rd31, %rd1, %rd30;
	st.global.u32 	[%rd31], %r92;
	ld.global.u32 	%r93, [%rd7+48];
	mul.wide.u32 	%rd32, %r136, 4;
	add.s64 	%rd33, %rd1, %rd32;
	st.global.u32 	[%rd33], %r93;
	ld.global.u32 	%r94, [%rd7+52];
	mul.wide.u32 	%rd34, %r135, 4;
	add.s64 	%rd35, %rd1, %rd34;
	st.global.u32 	[%rd35], %r94;
	ld.global.u32 	%r95, [%rd7+56];
	mul.wide.u32 	%rd36, %r134, 4;
	add.s64 	%rd37, %rd1, %rd36;
	st.global.u32 	[%rd37], %r95;
	ld.global.u32 	%r96, [%rd7+60];
	mul.wide.u32 	%rd38, %r133, 4;
	add.s64 	%rd39, %rd1, %rd38;
	st.global.u32 	[%rd39], %r96;
	add.s32 	%r148, %r148, 16;
	add.s32 	%r147, %r147, %r7;
	add.s32 	%r146, %r146, %r7;
	add.s32 	%r145, %r145, %r7;
	add.s32 	%r144, %r144, %r7;
	add.s32 	%r143, %r143, %r7;
	add.s32 	%r142, %r142, %r7;
	add.s32 	%r141, %r141, %r7;
	add.s32 	%r140, %r140, %r7;
	add.s32 	%r139, %r139, %r7;
	add.s32 	%r138, %r138, %r7;
	add.s32 	%r137, %r137, %r7;
	add.s32 	%r136, %r136, %r7;
	add.s32 	%r135, %r135, %r7;
	add.s32 	%r134, %r134, %r7;
	add.s32 	%r133, %r133, %r7;
	add.s32 	%r132, %r132, %r7;
	add.s32 	%r131, %r131, 16;
	setp.ne.s32 	%p3, %r148, 0;
	mov.u32 	%r150, %r4;
	@%p3 bra 	$L__BB0_4;
$L__BB0_5:
	setp.eq.s32 	%p4, %r2, 0;
	@%p4 bra 	$L__BB0_15;
	add.s32 	%r97, %r2, -1;
	setp.lt.u32 	%p5, %r97, 7;
	@%p5 bra 	$L__BB0_8;
	add.s32 	%r98, %r150, %r18;
	mul.wide.u32 	%rd40, %r98, 4;
	add.s64 	%rd41, %rd2, %rd40;
	ld.global.u32 	%r99, [%rd41];
	mad.lo.s32 	%r100, %r150, %r78, %r130;
	mul.wide.u32 	%rd42, %r100, 4;
	add.s64 	%rd43, %rd1, %rd42;
	st.global.u32 	[%rd43], %r99;
	cvt.u64.u32 	%rd44, %r18;
	cvt.u64.u32 	%rd45, %r150;
	add.s64 	%rd46, %rd45, %rd44;
	shl.b64 	%rd47, %rd46, 2;
	add.s64 	%rd48, %rd2, %rd47;
	ld.global.u32 	%r101, [%rd48+4];
	add.s32 	%r102, %r100, %r78;
	mul.wide.u32 	%rd49, %r102, 4;
	add.s64 	%rd50, %rd1, %rd49;
	st.global.u32 	[%rd50], %r101;
	ld.global.u32 	%r103, [%rd48+8];
	add.s32 	%r104, %r102, %r78;
	mul.wide.u32 	%rd51, %r104, 4;
	add.s64 	%rd52, %rd1, %rd51;
	st.global.u32 	[%rd52], %r103;
	ld.global.u32 	%r105, [%rd48+12];
	add.s32 	%r106, %r104, %r78;
	mul.wide.u32 	%rd53, %r106, 4;
	add.s64 	%rd54, %rd1, %rd53;
	st.global.u32 	[%rd54], %r105;
	ld.global.u32 	%r107, [%rd48+16];
	add.s32 	%r108, %r106, %r78;
	mul.wide.u32 	%rd55, %r108, 4;
	add.s64 	%rd56, %rd1, %rd55;
	st.global.u32 	[%rd56], %r107;
	ld.global.u32 	%r109, [%rd48+20];
	add.s32 	%r110, %r108, %r78;
	mul.wide.u32 	%rd57, %r110, 4;
	add.s64 	%rd58, %rd1, %rd57;
	st.global.u32 	[%rd58], %r109;
	ld.global.u32 	%r111, [%rd48+24];
	add.s32 	%r112, %r110, %r78;
	mul.wide.u32 	%rd59, %r112, 4;
	add.s64 	%rd60, %rd1, %rd59;
	st.global.u32 	[%rd60], %r111;
	ld.global.u32 	%r113, [%rd48+28];
	add.s32 	%r114, %r112, %r78;
	mul.wide.u32 	%rd61, %r114, 4;
	add.s64 	%rd62, %rd1, %rd61;
	st.global.u32 	[%rd62], %r113;
	add.s32 	%r150, %r150, 8;
$L__BB0_8:
	setp.eq.s32 	%p6, %r3, 0;
	@%p6 bra 	$L__BB0_15;
	add.s32 	%r115, %r3, -1;
	setp.lt.u32 	%p7, %r115, 3;
	@%p7 bra 	$L__BB0_11;
	add.s32 	%r116, %r150, %r18;
	mul.wide.u32 	%rd63, %r116, 4;
	add.s64 	%rd64, %rd2, %rd63;
	ld.global.u32 	%r117, [%rd64];
	mad.lo.s32 	%r118, %r150, %r78, %r130;
	mul.wide.u32 	%rd65, %r118, 4;
	add.s64 	%rd66, %rd1, %rd65;
	st.global.u32 	[%rd66], %r117;
	cvt.u64.u32 	%rd67, %r18;
	cvt.u64.u32 	%rd68, %r150;
	add.s64 	%rd69, %rd68, %rd67;
	shl.b64 	%rd70, %rd69, 2;
	add.s64 	%rd71, %rd2, %rd70;
	ld.global.u32 	%r119, [%rd71+4];
	add.s32 	%r120, %r118, %r78;
	mul.wide.u32 	%rd72, %r120, 4;
	add.s64 	%rd73, %rd1, %rd72;
	st.global.u32 	[%rd73], %r119;
	ld.global.u32 	%r121, [%rd71+8];
	add.s32 	%r122, %r120, %r78;
	mul.wide.u32 	%rd74, %r122, 4;
	add.s64 	%rd75, %rd1, %rd74;
	st.global.u32 	[%rd75], %r121;
	ld.global.u32 	%r123, [%rd71+12];
	add.s32 	%r124, %r122, %r78;
	mul.wide.u32 	%rd76, %r124, 4;
	add.s64 	%rd77, %rd1, %rd76;
	st.global.u32 	[%rd77], %r123;
	add.s32 	%r150, %r150, 4;
$L__BB0_11:
	setp.eq.s32 	%p8, %r5, 0;
	@%p8 bra 	$L__BB0_15;
	setp.eq.s32 	%p9, %r5, 1;
	add.s32 	%r125, %r150, %r18;
	mul.wide.u32 	%rd78, %r125, 4;
	add.s64 	%rd79, %rd2, %rd78;
	ld.global.u32 	%r126, [%rd79];
	mad.lo.s32 	%r75, %r150, %r78, %r130;
	mul.wide.u32 	%rd80, %r75, 4;
	add.s64 	%rd81, %rd1, %rd80;
	st.global.u32 	[%rd81], %r126;
	@%p9 bra 	$L__BB0_15;
	setp.eq.s32 	%p10, %r5, 2;
	cvt.u64.u32 	%rd82, %r18;
	cvt.u64.u32 	%rd83, %r150;
	add.s64 	%rd84, %rd83, %rd82;
	shl.b64 	%rd85, %rd84, 2;
	add.s64 	%rd3, %rd2, %rd85;
	ld.global.u32 	%r127, [%rd3+4];
	add.s32 	%r76, %r75, %r78;
	mul.wide.u32 	%rd86, %r76, 4;
	add.s64 	%rd87, %rd1, %rd86;
	st.global.u32 	[%rd87], %r127;
	@%p10 bra 	$L__BB0_15;
	ld.global.u32 	%r128, [%rd3+8];
	add.s32 	%r129, %r76, %r78;
	mul.wide.u32 	%rd88, %r129, 4;
	add.s64 	%rd89, %rd1, %rd88;
	st.global.u32 	[%rd89], %r128;
$L__BB0_15:
	add.s32 	%r130, %r130, 1;
	setp.ne.s32 	%p11, %r130, %r78;
	@%p11 bra 	$L__BB0_2;
$L__BB0_16:
	ret;

}
	// .globl	_Z30transposeKernel_thread_per_rowPiS_i
.visible .entry _Z30transposeKernel_thread_per_rowPiS_i(
	.param .u64 .ptr .align 1 _Z30transposeKernel_thread_per_rowPiS_i_param_0,
	.param .u64 .ptr .align 1 _Z30transposeKernel_thread_per_rowPiS_i_param_1,
	.param .u32 _Z30transposeKernel_thread_per_rowPiS_i_param_2
)
{
	.reg .pred 	%p<12>;
	.reg .b32 	%r<77>;
	.reg .b64 	%rd<49>;

	ld.param.u64 	%rd3, [_Z30transposeKernel_thread_per_rowPiS_i_param_0];
	ld.param.u64 	%rd4, [_Z30transposeKernel_thread_per_rowPiS_i_param_1];
	ld.param.u32 	%r29, [_Z30transposeKernel_thread_per_rowPiS_i_param_2];
	cvta.to.global.u64 	%rd1, %rd4;
	cvta.to.global.u64 	%rd2, %rd3;
	mov.u32 	%r30, %tid.x;
	mov.u32 	%r31, %ctaid.x;
	mov.u32 	%r32, %ntid.x;
	mad.lo.s32 	%r1, %r31, %r32, %r30;
	setp.ge.s32 	%p1, %r1, %r29;
	setp.lt.s32 	%p2, %r29, 1;
	or.pred  	%p3, %p1, %p2;
	@%p3 bra 	$L__BB1_13;
	mul.lo.s32 	%r2, %r29, %r1;
	add.s32 	%r34, %r29, -1;
	and.b32  	%r3, %r29, 15;
	setp.lt.u32 	%p4, %r34, 15;
	mov.b32 	%r72, 0;
	@%p4 bra 	$L__BB1_4;
	and.b32  	%r72, %r29, 2147483632;
	neg.s32 	%r70, %r72;
	shl.b32 	%r6, %r29, 4;
	mul.wide.u32 	%rd9, %r29, 4;
	mov.u32 	%r68, %r1;
	mov.u32 	%r69, %r2;
$L__BB1_3:
	.pragma "nounroll";
	mul.wide.s32 	%rd5, %r68, 4;
	add.s64 	%rd6, %rd2, %rd5;
	ld.global.u32 	%r35, [%rd6];
	mul.wide.s32 	%rd7, %r69, 4;
	add.s64 	%rd8, %rd1, %rd7;
	st.global.u32 	[%rd8], %r35;
	add.s64 	%rd10, %rd6, %rd9;
	ld.global.u32 	%r36, [%rd10];
	st.global.u32 	[%rd8+4], %r36;
	add.s64 	%rd11, %rd10, %rd9;
	ld.global.u32 	%r37, [%rd11];
	st.global.u32 	[%rd8+8], %r37;
	add.s64 	%rd12, %rd11, %rd9;
	ld.global.u32 	%r38, [%rd12];
	st.global.u32 	[%rd8+12], %r38;
	add.s64 	%rd13, %rd12, %rd9;
	ld.global.u32 	%r39, [%rd13];
	st.global.u32 	[%rd8+16], %r39;
	add.s64 	%rd14, %rd13, %rd9;
	ld.global.u32 	%r40, [%rd14];
	st.global.u32 	[%rd8+20], %r40;
	add.s64 	%rd15, %rd14, %rd9;
	ld.global.u32 	%r41, [%rd15];
	st.global.u32 	[%rd8+24], %r41;
	add.s64 	%rd16, %rd15, %rd9;
	ld.global.u32 	%r42, [%rd16];
	st.global.u32 	[%rd8+28], %r42;
	add.s64 	%rd17, %rd16, %rd9;
	ld.global.u32 	%r43, [%rd17];
	st.global.u32 	[%rd8+32], %r43;
	add.s64 	%rd18, %rd17, %rd9;
	ld.global.u32 	%r44, [%rd18];
	st.global.u32 	[%rd8+36], %r44;
	add.s64 	%rd19, %rd18, %rd9;
	ld.global.u32 	%r45, [%rd19];
	st.global.u32 	[%rd8+40], %r45;
	add.s64 	%rd20, %rd19, %rd9;
	ld.global.u32 	%r46, [%rd20];
	st.global.u32 	[%rd8+44], %r46;
	add.s64 	%rd21, %rd20, %rd9;
	ld.global.u32 	%r47, [%rd21];
	st.global.u32 	[%rd8+48], %r47;
	add.s64 	%rd22, %rd21, %rd9;
	ld.global.u32 	%r48, [%rd22];
	st.global.u32 	[%rd8+52], %r48;
	add.s64 	%rd23, %rd22, %rd9;
	ld.global.u32 	%r49, [%rd23];
	st.global.u32 	[%rd8+56], %r49;
	add.s64 	%rd24, %rd23, %rd9;
	ld.global.u32 	%r50, [%rd24];
	st.global.u32 	[%rd8+60], %r50;
	add.s32 	%r70, %r70, 16;
	add.s32 	%r69, %r69, 16;
	add.s32 	%r68, %r68, %r6;
	setp.ne.s32 	%p5, %r70, 0;
	@%p5 bra 	$L__BB1_3;
$L__BB1_4:
	setp.eq.s32 	%p6, %r3, 0;
	@%p6 bra 	$L__BB1_13;
	and.b32  	%r14, %r29, 7;
	setp.lt.u32 	%p7, %r3, 8;
	@%p7 bra 	$L__BB1_7;
	mad.lo.s32 	%r51, %r72, %r29, %r1;
	mul.wide.s32 	%rd25, %r51, 4;
	add.s64 	%rd26, %rd2, %rd25;
	ld.global.u32 	%r52, [%rd26];
	add.s32 	%r53, %r72, %r2;
	mul.wide.s32 	%rd27, %r53, 4;
	add.s64 	%rd28, %rd1, %rd27;
	st.global.u32 	[%rd28], %r52;
	mul.wide.u32 	%rd29, %r29, 4;
	add.s64 	%rd30, %rd26, %rd29;
	ld.global.u32 	%r54, [%rd30];
	st.global.u32 	[%rd28+4], %r54;
	add.s64 	%rd31, %rd30, %rd29;
	ld.global.u32 	%r55, [%rd31];
	st.global.u32 	[%rd28+8], %r55;
	add.s64 	%rd32, %rd31, %rd29;
	ld.global.u32 	%r56, [%rd32];
	st.global.u32 	[%rd28+12], %r56;
	add.s64 	%rd33, %rd32, %rd29;
	ld.global.u32 	%r57, [%rd33];
	st.global.u32 	[%rd28+16], %r57;
	add.s64 	%rd34, %rd33, %rd29;
	ld.global.u32 	%r58, [%rd34];
	st.global.u32 	[%rd28+20], %r58;
	add.s64 	%rd35, %rd34, %rd29;
	ld.global.u32 	%r59, [%rd35];
	st.global.u32 	[%rd28+24], %r59;
	add.s64 	%rd36, %rd35, %rd29;
	ld.global.u32 	%r60, [%rd36];
	st.global.u32 	[%rd28+28], %r60;
	add.s32 	%r72, %r72, 8;
$L__BB1_7:
	setp.eq.s32 	%p8, %r14, 0;
	@%p8 bra 	$L__BB1_13;
	and.b32  	%r17, %r29, 3;
	setp.lt.u32 	%p9, %r14, 4;
	@%p9 bra 	$L__BB1_10;
	mad.lo.s32 	%r61, %r72, %r29, %r1;
	mul.wide.s32 	%rd37, %r61, 4;
	add.s64 	%rd38, %rd2, %rd37;
	ld.global.u32 	%r62, [%rd38];
	add.s32 	%r63, %r72, %r2;
	mul.wide.s32 	%rd39, %r63, 4;
	add.s64 	%rd40, %rd1, %rd39;
	st.global.u32 	[%rd40], %r62;
	mul.wide.u32 	%rd41, %r29, 4;
	add.s64 	%rd42, %rd38, %rd41;
	ld.global.u32 	%r64, [%rd42];
	st.global.u32 	[%rd40+4], %r64;
	add.s64 	%rd43, %rd42, %rd41;
	ld.global.u32 	%r65, [%rd43];
	st.global.u32 	[%rd40+8], %r65;
	add.s64 	%rd44, %rd43, %rd41;
	ld.global.u32 	%r66, [%rd44];
	st.global.u32 	[%rd40+12], %r66;
	add.s32 	%r72, %r72, 4;
$L__BB1_10:
	setp.eq.s32 	%p10, %r17, 0;
	@%p10 bra 	$L__BB1_13;
	add.s32 	%r76, %r72, %r2;
	mad.lo.s32 	%r75, %r72, %r29, %r1;
	neg.s32 	%r74, %r17;
$L__BB1_12:
	.pragma "nounroll";
	mul.wide.s32 	%rd45, %r76, 4;
	add.s64 	%rd46, %rd1, %rd45;
	mul.wide.s32 	%rd47, %r75, 4;
	add.s64 	%rd48, %rd2, %rd47;
	ld.global.u32 	%r67, [%rd48];
	st.global.u32 	[%rd46], %r67;
	add.s32 	%r76, %r76, 1;
	add.s32 	%r75, %r75, %r29;
	add.s32 	%r74, %r74, 1;
	setp.ne.s32 	%p11, %r74, 0;
	@%p11 bra 	$L__BB1_12;
$L__BB1_13:
	ret;

}
	// .globl	_Z34transposeKernel_thread_per_elementPiS_i
.visible .entry _Z34transposeKernel_thread_per_elementPiS_i(
	.param .u64 .ptr .align 1 _Z34transposeKernel_thread_per_elementPiS_i_param_0,
	.param .u64 .ptr .align 1 _Z34transposeKernel_thread_per_elementPiS_i_param_1,
	.param .u32 _Z34transposeKernel_thread_per_elementPiS_i_param_2
)
{
	.reg .pred 	%p<2>;
	.reg .b32 	%r<14>;
	.reg .b64 	%rd<9>;

	ld.param.u64 	%rd1, [_Z34transposeKernel_thread_per_elementPiS_i_param_0];
	ld.param.u64 	%rd2, [_Z34transposeKernel_thread_per_elementPiS_i_param_1];
	ld.param.u32 	%r3, [_Z34transposeKernel_thread_per_elementPiS_i_param_2];
	mov.u32 	%r4, %tid.x;
	mov.u32 	%r5, %ctaid.x;
	mov.u32 	%r6, %ntid.x;
	mad.lo.s32 	%r1, %r5, %r6, %r4;
	mov.u32 	%r7, %tid.y;
	mov.u32 	%r8, %ctaid.y;
	mov.u32 	%r9, %ntid.y;
	mad.lo.s32 	%r2, %r8, %r9, %r7;
	max.s32 	%r10, %r2, %r1;
	setp.ge.s32 	%p1, %r10, %r3;
	@%p1 bra 	$L__BB2_2;
	cvta.to.global.u64 	%rd3, %rd1;
	cvta.to.global.u64 	%rd4, %rd2;
	mad.lo.s32 	%r11, %r3, %r1, %r2;
	mul.wide.s32 	%rd5, %r11, 4;
	add.s64 	%rd6, %rd3, %rd5;
	ld.global.u32 	%r12, [%rd6];
	mad.lo.s32 	%r13, %r3, %r2, %r1;
	mul.wide.s32 	%rd7, %r13, 4;
	add.s64 	%rd8, %rd4, %rd7;
	st.global.u32 	[%rd8], %r12;
$L__BB2_2:
	ret;

}
	// .globl	_Z11init_kernelPii
.visible .entry _Z11init_kernelPii(
	.param .u64 .ptr .align 1 _Z11init_kernelPii_param_0,
	.param .u32 _Z11init_kernelPii_param_1
)
{
	.reg .pred 	%p<10>;
	.reg .b32 	%r<32>;
	.reg .b64 	%rd<25>;

	ld.param.u64 	%rd6, [_Z11init_kernelPii_param_0];
	ld.param.u32 	%r17, [_Z11init_kernelPii_param_1];
	cvta.to.global.u64 	%rd1, %rd6;
	setp.lt.s32 	%p1, %r17, 1;
	@%p1 bra 	$L__BB3_14;
	and.b32  	%r1, %r17, 7;
	add.s32 	%r2, %r1, -1;
	and.b32  	%r3, %r17, 3;
	and.b32  	%r4, %r17, 2147483640;
	and.b32  	%r5, %r17, 1;
	neg.s32 	%r6, %r4;
	add.s64 	%rd2, %rd1, 16;
	mov.b32 	%r27, 0;
$L__BB3_2:
	setp.lt.u32 	%p2, %r17, 8;
	mul.lo.s32 	%r8, %r27, %r17;
	mov.b32 	%r30, 0;
	@%p2 bra 	$L__BB3_5;
	mul.wide.u32 	%rd7, %r8, 4;
	add.s64 	%rd24, %rd2, %rd7;
	mov.u32 	%r28, %r6;
$L__BB3_4:
	.pragma "nounroll";
	mov.b32 	%r20, 0;
	st.global.u32 	[%rd24+-16], %r20;
	st.global.u32 	[%rd24+-12], %r20;
	st.global.u32 	[%rd24+-8], %r20;
	st.global.u32 	[%rd24+-4], %r20;
	st.global.u32 	[%rd24], %r20;
	st.global.u32 	[%rd24+4], %r20;
	st.global.u32 	[%rd24+8], %r20;
	st.global.u32 	[%rd24+12], %r20;
	add.s32 	%r28, %r28, 8;
	add.s64 	%rd24, %rd24, 32;
	setp.ne.s32 	%p3, %r28, 0;
	mov.u32 	%r30, %r4;
	@%p3 bra 	$L__BB3_4;
$L__BB3_5:
	setp.eq.s32 	%p4, %r1, 0;
	@%p4 bra 	$L__BB3_13;
	setp.lt.u32 	%p5, %r2, 3;
	@%p5 bra 	$L__BB3_8;
	add.s32 	%r21, %r30, %r8;
	mul.wide.u32 	%rd8, %r21, 4;
	add.s64 	%rd9, %rd1, %rd8;
	mov.b32 	%r22, 0;
	st.global.u32 	[%rd9], %r22;
	cvt.u64.u32 	%rd10, %r8;
	cvt.u64.u32 	%rd11, %r30;
	add.s64 	%rd12, %rd11, %rd10;
	shl.b64 	%rd13, %rd12, 2;
	add.s64 	%rd14, %rd1, %rd13;
	st.global.u32 	[%rd14+4], %r22;
	st.global.u32 	[%rd14+8], %r22;
	st.global.u32 	[%rd14+12], %r22;
	add.s32 	%r30, %r30, 4;
$L__BB3_8:
	setp.eq.s32 	%p6, %r3, 0;
	@%p6 bra 	$L__BB3_13;
	setp.eq.s32 	%p7, %r3, 1;
	@%p7 bra 	$L__BB3_11;
	add.s32 	%r23, %r30, %r8;
	mul.wide.u32 	%rd15, %r23, 4;
	add.s64 	%rd16, %rd1, %rd15;
	mov.b32 	%r24, 0;
	st.global.u32 	[%rd16], %r24;
	cvt.u64.u32 	%rd17, %r8;
	cvt.u64.u32 	%rd18, %r30;
	add.s64 	%rd19, %rd18, %rd17;
	shl.b64 	%rd20, %rd19, 2;
	add.s64 	%rd21, %rd1, %rd20;
	st.global.u32 	[%rd21+4], %r24;
	add.s32 	%r30, %r30, 2;
$L__BB3_11:
	setp.eq.s32 	%p8, %r5, 0;
	@%p8 bra 	$L__BB3_13;
	add.s32 	%r25, %r30, %r8;
	mul.wide.u32 	%rd22, %r25, 4;
	add.s64 	%rd23, %rd1, %rd22;
	mov.b32 	%r26, 0;
	st.global.u32 	[%rd23], %r26;
$L__BB3_13:
	add.s32 	%r27, %r27, 1;
	setp.ne.s32 	%p9, %r27, %r17;
	@%p9 bra 	$L__BB3_2;
$L__BB3_14:
	ret;

}


// ===== COMPILED SASS (sm_100) =====

	.target	sm_100

	.elftype	@"ET_EXEC"


//--------------------- .note.nv.tkinfo           --------------------------
	.section	.note.nv.tkinfo,"",@"SHT_NOTE"
	.sectionflags	@"SHF_NOTE_NV_TKINFO"
	.tkinfo
        /*0018*/ 	.word	0x00000002
        /*0030*/ 	.string	""
        /*0030*/ 	.string	"ptxas"
        /*0030*/ 	.string	"Cuda compilation tools, release 13.0, V13.0.88"
        /*0030*/ 	.string	"Build cuda_13.0.r13.0/compiler.36424714_0"
        /*0030*/ 	.string	"-arch sm_100 -m 64 "



//--------------------- .note.nv.cuinfo           --------------------------
	.section	.note.nv.cuinfo,"",@"SHT_NOTE"
	.sectionflags	@"SHF_NOTE_NV_CUINFO"
        /*0018*/ 	.short	0x0002
        /*001a*/ 	.short	0x0064
        /*001c*/ 	.short	0x0082
	.zero		2


//--------------------- .nv.info                  --------------------------
	.section	.nv.info,"",@"SHT_CUDA_INFO"
	.align	4


	//----- nvinfo : EIATTR_REGCOUNT
	.align		4
        /*0000*/ 	.byte	0x04, 0x2f
        /*0002*/ 	.short	(.L_1 - .L_0)
	.align		4
.L_0:
        /*0004*/ 	.word	index@(_Z29transposeKernel_single_threadPiS_i)
        /*0008*/ 	.word	0x00000020


	//----- nvinfo : EIATTR_FRAME_SIZE
	.align		4
.L_1:
        /*000c*/ 	.byte	0x04, 0x11
        /*000e*/ 	.short	(.L_3 - .L_2)
	.align		4
.L_2:
        /*0010*/ 	.word	index@(_Z29transposeKernel_single_threadPiS_i)
        /*0014*/ 	.word	0x00000000


	//----- nvinfo : EIATTR_REGCOUNT
	.align		4
.L_3:
        /*0018*/ 	.byte	0x04, 0x2f
        /*001a*/ 	.short	(.L_5 - .L_4)
	.align		4
.L_4:
        /*001c*/ 	.word	index@(_Z30transposeKernel_thread_per_rowPiS_i)
        /*0020*/ 	.word	0x00000020


	//----- nvinfo : EIATTR_FRAME_SIZE
	.align		4
.L_5:
        /*0024*/ 	.byte	0x04, 0x11
        /*0026*/ 	.short	(.L_7 - .L_6)
	.align		4
.L_6:
        /*0028*/ 	.word	index@(_Z30transposeKernel_thread_per_rowPiS_i)
        /*002c*/ 	.word	0x00000000


	//----- nvinfo : EIATTR_REGCOUNT
	.align		4
.L_7:
        /*0030*/ 	.byte	0x04, 0x2f
        /*0032*/ 	.short	(.L_9 - .L_8)
	.align		4
.L_8:
        /*0034*/ 	.word	index@(_Z34transposeKernel_thread_per_elementPiS_i)
        /*0038*/ 	.word	0x0000000a


	//----- nvinfo : EIATTR_FRAME_SIZE
	.align		4
.L_9:
        /*003c*/ 	.byte	0x04, 0x11
        /*003e*/ 	.short	(.L_11 - .L_10)
	.align		4
.L_10:
        /*0040*/ 	.word	index@(_Z34transposeKernel_thread_per_elementPiS_i)
        /*0044*/ 	.word	0x00000000


	//----- nvinfo : EIATTR_REGCOUNT
	.align		4
.L_11:
        /*0048*/ 	.byte	0x04, 0x2f
        /*004a*/ 	.short	(.L_13 - .L_12)
	.align		4
.L_12:
        /*004c*/ 	.word	index@(_Z11init_kernelPii)
        /*0050*/ 	.word	0x00000014


	//----- nvinfo : EIATTR_FRAME_SIZE
	.align		4
.L_13:
        /*0054*/ 	.byte	0x04, 0x11
        /*0056*/ 	.short	(.L_15 - .L_14)
	.align		4
.L_14:
        /*0058*/ 	.word	index@(_Z11init_kernelPii)
        /*005c*/ 	.word	0x00000000


	//----- nvinfo : EIATTR_MIN_STACK_SIZE
	.align		4
.L_15:
        /*0060*/ 	.byte	0x04, 0x12
        /*0062*/ 	.short	(.L_17 - .L_16)
	.align		4
.L_16:
        /*0064*/ 	.word	index@(_Z11init_kernelPii)
        /*0068*/ 	.word	0x00000000


	//----- nvinfo : EIATTR_MIN_STACK_SIZE
	.align		4
.L_17:
        /*006c*/ 	.byte	0x04, 0x12
        /*006e*/ 	.short	(.L_19 - .L_18)
	.align		4
.L_18:
        /*0070*/ 	.word	index@(_Z34transposeKernel_thread_per_elementPiS_i)
        /*0074*/ 	.word	0x00000000


	//----- nvinfo : EIATTR_MIN_STACK_SIZE
	.align		4
.L_19:
        /*0078*/ 	.byte	0x04, 0x12
        /*007a*/ 	.short	(.L_21 - .L_20)
	.align		4
.L_20:
        /*007c*/ 	.word	index@(_Z30transposeKernel_thread_per_rowPiS_i)
        /*0080*/ 	.word	0x00000000


	//----- nvinfo : EIATTR_MIN_STACK_SIZE
	.align		4
.L_21:
        /*0084*/ 	.byte	0x04, 0x12
        /*0086*/ 	.short	(.L_23 - .L_22)
	.align		4
.L_22:
        /*0088*/ 	.word	index@(_Z29transposeKernel_single_threadPiS_i)
        /*008c*/ 	.word	0x00000000
.L_23:


//--------------------- .nv.compat                --------------------------
	.section	.nv.compat,"",@"SHT_CUDA_COMPAT_INFO"
	.align	4
        /*0000*/ 	.byte	0x02, 0x09, 0x00, 0x00, 0x02, 0x02, 0x01, 0x00, 0x02, 0x05, 0x05, 0x00, 0x03, 0x07, 0x01, 0x01
        /*0010*/ 	.byte	0x02, 0x03, 0x00, 0x00, 0x02, 0x06, 0x01, 0x00, 0x04, 0x0b, 0x08, 0x00, 0x09, 0x00, 0x00, 0x00
        /*0020*/ 	.byte	0x00, 0x00, 0x00, 0x00


//--------------------- .nv.info._Z11init_kernelPii --------------------------
	.section	.nv.info._Z11init_kernelPii,"",@"SHT_CUDA_INFO"
	.sectionflags	@""
	.align	4


	//----- nvinfo : EIATTR_CUDA_API_VERSION
	.align		4
        /*0000*/ 	.byte	0x04, 0x37
        /*0002*/ 	.short	(.L_25 - .L_24)
.L_24:
        /*0004*/ 	.word	0x00000082


	//----- nvinfo : EIATTR_KPARAM_INFO
	.align		4
.L_25:
        /*0008*/ 	.byte	0x04, 0x17
        /*000a*/ 	.short	(.L_27 - .L_26)
.L_26:
        /*000c*/ 	.word	0x00000000
        /*0010*/ 	.short	0x0001
        /*0012*/ 	.short	0x0008
        /*0014*/ 	.byte	0x00, 0xf0, 0x11, 0x00


	//----- nvinfo : EIATTR_KPARAM_INFO
	.align		4
.L_27:
        /*0018*/ 	.byte	0x04, 0x17
        /*001a*/ 	.short	(.L_29 - .L_28)
.L_28:
        /*001c*/ 	.word	0x00000000
        /*0020*/ 	.short	0x0000
        /*0022*/ 	.short	0x0000
        /*0024*/ 	.byte	0x00, 0xf5, 0x21, 0x00


	//----- nvinfo : EIATTR_SPARSE_MMA_MASK
	.align		4
.L_29:
        /*0028*/ 	.byte	0x03, 0x50
        /*002a*/ 	.short	0x0000


	//----- nvinfo : EIATTR_MAXREG_COUNT
	.align		4
        /*002c*/ 	.byte	0x03, 0x1b
        /*002e*/ 	.short	0x00ff


	//----- nvinfo : EIATTR_MERCURY_ISA_VERSION
	.align		4
        /*0030*/ 	.byte	0x03, 0x5f
        /*0032*/ 	.short	0x0101


	//----- nvinfo : EIATTR_VRC_CTA_INIT_COUNT
	.align		4
        /*0034*/ 	.byte	0x02, 0x4a
	.zero		1
	.zero		1


	//----- nvinfo : EIATTR_EXIT_INSTR_OFFSETS
	.align		4
        /*0038*/ 	.byte	0x04, 0x1c
        /*003a*/ 	.short	(.L_31 - .L_30)


	//   ....[0]....
.L_30:
        /*003c*/ 	.word	0x00000030


	//   ....[1]....
        /*0040*/ 	.word	0x00000510


	//----- nvinfo : EIATTR_CBANK_PARAM_SIZE
	.align		4
.L_31:
        /*0044*/ 	.byte	0x03, 0x19
        /*0046*/ 	.short	0x000c


	//----- nvinfo : EIATTR_PARAM_CBANK
	.align		4
        /*0048*/ 	.byte	0x04, 0x0a
        /*004a*/ 	.short	(.L_33 - .L_32)
	.align		4
.L_32:
        /*004c*/ 	.word	index@(.nv.constant0._Z11init_kernelPii)
        /*0050*/ 	.short	0x0380
        /*0052*/ 	.short	0x000c


	//----- nvinfo : EIATTR_SW_WAR
	.align		4
.L_33:
        /*0054*/ 	.byte	0x04, 0x36
        /*0056*/ 	.short	(.L_35 - .L_34)
.L_34:
        /*0058*/ 	.word	0x00000008
.L_35:


//--------------------- .nv.info._Z34transposeKernel_thread_per_elementPiS_i --------------------------
	.section	.nv.info._Z34transposeKernel_thread_per_elementPiS_i,"",@"SHT_CUDA_INFO"
	.sectionflags	@""
	.align	4


	//----- nvinfo : EIATTR_CUDA_API_VERSION
	.align		4
        /*0000*/ 	.byte	0x04, 0x37
        /*0002*/ 	.short	(.L_37 - .L_36)
.L_36:
        /*0004*/ 	.word	0x00000082


	//----- nvinfo : EIATTR_KPARAM_INFO
	.align		4
.L_37:
        /*0008*/ 	.byte	0x04, 0x17
        /*000a*/ 	.short	(.L_39 - .L_38)
.L_38:
        /*000c*/ 	.word	0x00000000
        /*0010*/ 	.short	0x0002
        /*0012*/ 	.short	0x0010
        /*0014*/ 	.byte	0x00, 0xf0, 0x11, 0x00


	//----- nvinfo : EIATTR_KPARAM_INFO
	.align		4
.L_39:
        /*0018*/ 	.byte	0x04, 0x17
        /*001a*/ 	.short	(.L_41 - .L_40)
.L_40:
        /*001c*/ 	.word	0x00000000
        /*0020*/ 	.short	0x0001
        /*0022*/ 	.short	0x0008
        /*0024*/ 	.byte	0x00, 0xf5, 0x21, 0x00


	//----- nvinfo : EIATTR_KPARAM_INFO
	.align		4
.L_41:
        /*0028*/ 	.byte	0x04, 0x17
        /*002a*/ 	.short	(.L_43 - .L_42)
.L_42:
        /*002c*/ 	.word	0x00000000
        /*0030*/ 	.short	0x0000
        /*0032*/ 	.short	0x0000
        /*0034*/ 	.byte	0x00, 0xf5, 0x21, 0x00


	//----- nvinfo : EIATTR_SPARSE_MMA_MASK
	.align		4
.L_43:
        /*0038*/ 	.byte	0x03, 0x50
        /*003a*/ 	.short	0x0000


	//----- nvinfo : EIATTR_MAXREG_COUNT
	.align		4
        /*003c*/ 	.byte	0x03, 0x1b
        /*003e*/ 	.short	0x00ff


	//----- nvinfo : EIATTR_MERCURY_ISA_VERSION
	.align		4
        /*0040*/ 	.byte	0x03, 0x5f
        /*0042*/ 	.short	0x0101


	//----- nvinfo : EIATTR_VRC_CTA_INIT_COUNT
	.align		4
        /*0044*/ 	.byte	0x02, 0x4a
	.zero		1
	.zero		1


	//----- nvinfo : EIATTR_EXIT_INSTR_OFFSETS
	.align		4
        /*0048*/ 	.byte	0x04, 0x1c
        /*004a*/ 	.short	(.L_45 - .L_44)


	//   ....[0]....
.L_44:
        /*004c*/ 	.word	0x000000c0


	//   ....[1]....
        /*0050*/ 	.word	0x00000160


	//----- nvinfo : EIATTR_CBANK_PARAM_SIZE
	.align		4
.L_45:
        /*0054*/ 	.byte	0x03, 0x19
        /*0056*/ 	.short	0x0014


	//----- nvinfo : EIATTR_PARAM_CBANK
	.align		4
        /*0058*/ 	.byte	0x04, 0x0a
        /*005a*/ 	.short	(.L_47 - .L_46)
	.align		4
.L_46:
        /*005c*/ 	.word	index@(.nv.constant0._Z34transposeKernel_thread_per_elementPiS_i)
        /*0060*/ 	.short	0x0380
        /*0062*/ 	.short	0x0014


	//----- nvinfo : EIATTR_SW_WAR
	.align		4
.L_47:
        /*0064*/ 	.byte	0x04, 0x36
        /*0066*/ 	.short	(.L_49 - .L_48)
.L_48:
        /*0068*/ 	.word	0x00000008
.L_49:


//--------------------- .nv.info._Z30transposeKernel_thread_per_rowPiS_i --------------------------
	.section	.nv.info._Z30transposeKernel_thread_per_rowPiS_i,"",@"SHT_CUDA_INFO"
	.sectionflags	@""
	.align	4


	//----- nvinfo : EIATTR_CUDA_API_VERSION
	.align		4
        /*0000*/ 	.byte	0x04, 0x37
        /*0002*/ 	.short	(.L_51 - .L_50)
.L_50:
        /*0004*/ 	.word	0x00000082


	//----- nvinfo : EIATTR_KPARAM_INFO
	.align		4
.L_51:
        /*0008*/ 	.byte	0x04, 0x17
        /*000a*/ 	.short	(.L_53 - .L_52)
.L_52:
        /*000c*/ 	.word	0x00000000
        /*0010*/ 	.short	0x0002
        /*0012*/ 	.short	0x0010
        /*0014*/ 	.byte	0x00, 0xf0, 0x11, 0x00


	//----- nvinfo : EIATTR_KPARAM_INFO
	.align		4
.L_53:
        /*0018*/ 	.byte	0x04, 0x17
        /*001a*/ 	.short	(.L_55 - .L_54)
.L_54:
        /*001c*/ 	.word	0x00000000
        /*0020*/ 	.short	0x0001
        /*0022*/ 	.short	0x0008
        /*0024*/ 	.byte	0x00, 0xf5, 0x21, 0x00


	//----- nvinfo : EIATTR_KPARAM_INFO
	.align		4
.L_55:
        /*0028*/ 	.byte	0x04, 0x17
        /*002a*/ 	.short	(.L_57 - .L_56)
.L_56:
        /*002c*/ 	.word	0x00000000
        /*0030*/ 	.short	0x0000
        /*0032*/ 	.short	0x0000
        /*0034*/ 	.byte	0x00, 0xf5, 0x21, 0x00


	//----- nvinfo : EIATTR_SPARSE_MMA_MASK
	.align		4
.L_57:
        /*0038*/ 	.byte	0x03, 0x50
        /*003a*/ 	.short	0x0000


	//----- nvinfo : EIATTR_MAXREG_COUNT
	.align		4
        /*003c*/ 	.byte	0x03, 0x1b
        /*003e*/ 	.short	0x00ff


	//----- nvinfo : EIATTR_MERCURY_ISA_VERSION
	.align		4
        /*0040*/ 	.byte	0x03, 0x5f
        /*0042*/ 	.short	0x0101


	//----- nvinfo : EIATTR_VRC_CTA_INIT_COUNT
	.align		4
        /*0044*/ 	.byte	0x02, 0x4a
	.zero		1
	.zero		1


	//----- nvinfo : EIATTR_EXIT_INSTR_OFFSETS
	.align		4
        /*0048*/ 	.byte	0x04, 0x1c
        /*004a*/ 	.short	(.L_59 - .L_58)


	//   ....[0]....
.L_58:
        /*004c*/ 	.word	0x00000080


	//   ....[1]....
        /*0050*/ 	.word	0x000004d0


	//   ....[2]....
        /*0054*/ 	.word	0x00000700


	//   ....[3]....
        /*0058*/ 	.word	0x00000870


	//   ....[4]....
        /*005c*/ 	.word	0x00000960


	//----- nvinfo : EIATTR_CBANK_PARAM_SIZE
	.align		4
.L_59:
        /*0060*/ 	.byte	0x03, 0x19
        /*0062*/ 	.short	0x0014


	//----- nvinfo : EIATTR_PARAM_CBANK
	.align		4
        /*0064*/ 	.byte	0x04, 0x0a
        /*0066*/ 	.short	(.L_61 - .L_60)
	.align		4
.L_60:
        /*0068*/ 	.word	index@(.nv.constant0._Z30transposeKernel_thread_per_rowPiS_i)
        /*006c*/ 	.short	0x0380
        /*006e*/ 	.short	0x0014


	//----- nvinfo : EIATTR_SW_WAR
	.align		4
.L_61:
        /*0070*/ 	.byte	0x04, 0x36
        /*0072*/ 	.short	(.L_63 - .L_62)
.L_62:
        /*0074*/ 	.word	0x00000008
.L_63:


//--------------------- .nv.info._Z29transposeKernel_single_threadPiS_i --------------------------
	.section	.nv.info._Z29transposeKernel_single_threadPiS_i,"",@"SHT_CUDA_INFO"
	.sectionflags	@""
	.align	4


	//----- nvinfo : EIATTR_CUDA_API_VERSION
	.align		4
        /*0000*/ 	.byte	0x04, 0x37
        /*0002*/ 	.short	(.L_65 - .L_64)
.L_64:
        /*0004*/ 	.word	0x00000082


	//----- nvinfo : EIATTR_KPARAM_INFO
	.align		4
.L_65:
        /*0008*/ 	.byte	0x04, 0x17
        /*000a*/ 	.short	(.L_67 - .L_66)
.L_66:
        /*000c*/ 	.word	0x00000000
        /*0010*/ 	.short	0x0002
        /*0012*/ 	.short	0x0010
        /*0014*/ 	.byte	0x00, 0xf0, 0x11, 0x00


	//----- nvinfo : EIATTR_KPARAM_INFO
	.align		4
.L_67:
        /*0018*/ 	.byte	0x04, 0x17
        /*001a*/ 	.short	(.L_69 - .L_68)
.L_68:
        /*001c*/ 	.word	0x00000000
        /*0020*/ 	.short	0x0001
        /*0022*/ 	.short	0x0008
        /*0024*/ 	.byte	0x00, 0xf5, 0x21, 0x00


	//----- nvinfo : EIATTR_KPARAM_INFO
	.align		4
.L_69:
        /*0028*/ 	.byte	0x04, 0x17
        /*002a*/ 	.short	(.L_71 - .L_70)
.L_70:
        /*002c*/ 	.word	0x00000000
        /*0030*/ 	.short	0x0000
        /*0032*/ 	.short	0x0000
        /*0034*/ 	.byte	0x00, 0xf5, 0x21, 0x00


	//----- nvinfo : EIATTR_SPARSE_MMA_MASK
	.align		4
.L_71:
        /*0038*/ 	.byte	0x03, 0x50
        /*003a*/ 	.short	0x0000


	//----- nvinfo : EIATTR_MAXREG_COUNT
	.align		4
        /*003c*/ 	.byte	0x03, 0x1b
        /*003e*/ 	.short	0x00ff


	//----- nvinfo : EIATTR_MERCURY_ISA_VERSION
	.align		4
        /*0040*/ 	.byte	0x03, 0x5f
        /*0042*/ 	.short	0x0101


	//----- nvinfo : EIATTR_VRC_CTA_INIT_COUNT
	.align		4
        /*0044*/ 	.byte	0x02, 0x4a
	.zero		1
	.zero		1


	//----- nvinfo : EIATTR_EXIT_INSTR_OFFSETS
	.align		4
        /*0048*/ 	.byte	0x04, 0x1c
        /*004a*/ 	.short	(.L_73 - .L_72)


	//   ....[0]....
.L_72:
        /*004c*/ 	.word	0x00000030


	//   ....[1]....
        /*0050*/ 	.word	0x00000d70


	//----- nvinfo : EIATTR_CBANK_PARAM_SIZE
	.align		4
.L_73:
        /*0054*/ 	.byte	0x03, 0x19
        /*0056*/ 	.short	0x0014


	//----- nvinfo : EIATTR_PARAM_CBANK
	.align		4
        /*0058*/ 	.byte	0x04, 0x0a
        /*005a*/ 	.short	(.L_75 - .L_74)
	.align		4
.L_74:
        /*005c*/ 	.word	index@(.nv.constant0._Z29transposeKernel_single_threadPiS_i)
        /*0060*/ 	.short	0x0380
        /*0062*/ 	.short	0x0014


	//----- nvinfo : EIATTR_SW_WAR
	.align		4
.L_75:
        /*0064*/ 	.byte	0x04, 0x36
        /*0066*/ 	.short	(.L_77 - .L_76)
.L_76:
        /*0068*/ 	.word	0x00000008
.L_77:


//--------------------- .nv.callgraph             --------------------------
	.section	.nv.callgraph,"",@"SHT_CUDA_CALLGRAPH"
	.align	4
	.sectionentsize	8
	.align		4
        /*0000*/ 	.word	0x00000000
	.align		4
        /*0004*/ 	.word	0xffffffff
	.align		4
        /*0008*/ 	.word	0x00000000
	.align		4
        /*000c*/ 	.word	0xfffffffe
	.align		4
        /*0010*/ 	.word	0x00000000
	.align		4
        /*0014*/ 	.word	0xfffffffd
	.align		4
        /*0018*/ 	.word	0x00000000
	.align		4
        /*001c*/ 	.word	0xfffffffc


//--------------------- .text._Z11init_kernelPii  --------------------------
	.section	.text._Z11init_kernelPii,"ax",@progbits
	.align	128
        .global         _Z11init_kernelPii
        .type           _Z11init_kernelPii,@function
        .size           _Z11init_kernelPii,(.L_x_21 - _Z11init_kernelPii)
        .other          _Z11init_kernelPii,@"STO_CUDA_ENTRY STV_DEFAULT"
_Z11init_kernelPii:
.text._Z11init_kernelPii:
[----:B------:R-:W-:Y:S08]  /*0000*/  LDC R1, c[0x0][0x37c] ;  /* 0x0000df00ff017b82 */ /* 0x000ff00000000800 */
[----:B------:R-:W0:Y:S02]  /*0010*/  LDC R2, c[0x0][0x388] ;  /* 0x0000e200ff027b82 */ /* 0x000e240000000800 */
[----:B0-----:R-:W-:-:S13]  /*0020*/  ISETP.GE.AND P0, PT, R2, 0x1, PT ;  /* 0x000000010200780c */ /* 0x001fda0003f06270 */
[----:B------:R-:W-:Y:S05]  /*0030*/  @!P0 EXIT ;  /* 0x000000000000894d */ /* 0x000fea0003800000 */
[----:B------:R-:W0:Y:S01]  /*0040*/  LDCU.64 UR6, c[0x0][0x380] ;  /* 0x00007000ff0677ac */ /* 0x000e220008000a00 */
[----:B------:R-:W-:Y:S01]  /*0050*/  LOP3.LUT R12, R2, 0x7, RZ, 0xc0, !PT ;  /* 0x00000007020c7812 */ /* 0x000fe200078ec0ff */
[----:B------:R-:W1:Y:S04]  /*0060*/  LDCU.64 UR8, c[0x0][0x358] ;  /* 0x00006b00ff0877ac */ /* 0x000e680008000a00 */
[----:B------:R-:W-:Y:S01]  /*0070*/  VIADD R0, R12, 0xffffffff ;  /* 0xffffffff0c007836 */ /* 0x000fe20000000000 */
[----:B------:R-:W-:-:S04]  /*0080*/  UMOV UR4, URZ ;  /* 0x000000ff00047c82 */ /* 0x000fc80008000000 */
[----:B------:R-:W-:Y:S02]  /*0090*/  ISETP.GE.U32.AND P1, PT, R0, 0x3, PT ;  /* 0x000000030000780c */ /* 0x000fe40003f26070 */
[C---:B------:R-:W-:Y:S02]  /*00a0*/  LOP3.LUT R0, R2.reuse, 0x7ffffff8, RZ, 0xc0, !PT ;  /* 0x7ffffff802007812 */ /* 0x040fe400078ec0ff */
[----:B------:R-:W-:Y:S01]  /*00b0*/  LOP3.LUT R2, R2, 0x3, RZ, 0xc0, !PT ;  /* 0x0000000302027812 */ /* 0x000fe200078ec0ff */
[----:B0-----:R-:W-:Y:S02]  /*00c0*/  UIADD3 UR5, UP0, UPT, UR6, 0x10, URZ ;  /* 0x0000001006057890 */ /* 0x001fe4000ff1e0ff */
[----:B------:R-:W-:Y:S02]  /*00d0*/  IMAD.MOV R3, RZ, RZ, -R0 ;  /* 0x000000ffff037224 */ /* 0x000fe400078e0a00 */
[----:B-1----:R-:W-:-:S12]  /*00e0*/  UIADD3.X UR6, UPT, UPT, URZ, UR7, URZ, UP0, !UPT ;  /* 0x00000007ff067290 */ /* 0x002fd800087fe4ff */
.L_x_5:
[----:B0-----:R-:W0:Y:S01]  /*00f0*/  LDC R13, c[0x0][0x388] ;  /* 0x0000e200ff0d7b82 */ /* 0x001e220000000800 */
[----:B------:R-:W-:Y:S01]  /*0100*/  IMAD.MOV.U32 R5, RZ, RZ, RZ ;  /* 0x000000ffff057224 */ /* 0x000fe200078e00ff */
[C---:B0-----:R-:W-:Y:S01]  /*0110*/  ISETP.GE.U32.AND P2, PT, R13.reuse, 0x8, PT ;  /* 0x000000080d00780c */ /* 0x041fe20003f46070 */
[----:B------:R-:W-:Y:S01]  /*0120*/  IMAD R4, R13, UR4, RZ ;  /* 0x000000040d047c24 */ /* 0x000fe2000f8e02ff */
[----:B------:R-:W-:-:S06]  /*0130*/  UIADD3 UR4, UPT, UPT, UR4, 0x1, URZ ;  /* 0x0000000104047890 */ /* 0x000fcc000fffe0ff */
[----:B------:R-:W-:-:S05]  /*0140*/  ISETP.NE.AND P0, PT, R13, UR4, PT ;  /* 0x000000040d007c0c */ /* 0x000fca000bf05270 */
[----:B-12---:R-:W-:Y:S08]  /*0150*/  @!P2 BRA `(.L_x_0) ;  /* 0x000000000058a947 */ /* 0x006ff00003800000 */
[----:B------:R-:W-:Y:S01]  /*0160*/  IMAD.U32 R6, RZ, RZ, UR5 ;  /* 0x00000005ff067e24 */ /* 0x000fe2000f8e00ff */
[----:B------:R-:W-:Y:S01]  /*0170*/  MOV R5, R3 ;  /* 0x0000000300057202 */ /* 0x000fe20000000f00 */
[----:B------:R-:W-:Y:S02]  /*0180*/  IMAD.U32 R7, RZ, RZ, UR6 ;  /* 0x00000006ff077e24 */ /* 0x000fe4000f8e00ff */
[----:B------:R-:W-:-:S04]  /*0190*/  IMAD.WIDE.U32 R6, R4, 0x4, R6 ;  /* 0x0000000404067825 */ /* 0x000fc800078e0006 */
[----:B------:R-:W-:Y:S02]  /*01a0*/  IMAD.MOV.U32 R8, RZ, RZ, R6 ;  /* 0x000000ffff087224 */ /* 0x000fe400078e0006 */
[----:B------:R-:W-:-:S07]  /*01b0*/  IMAD.MOV.U32 R9, RZ, RZ, R7 ;  /* 0x000000ffff097224 */ /* 0x000fce00078e0007 */
.L_x_1:
[----:B------:R-:W-:Y:S01]  /*01c0*/  VIADD R5, R5, 0x8 ;  /* 0x0000000805057836 */ /* 0x000fe20000000000 */
[----:B0-----:R-:W-:Y:S01]  /*01d0*/  MOV R7, R9 ;  /* 0x0000000900077202 */ /* 0x001fe20000000f00 */
[----:B------:R-:W-:-:S03]  /*01e0*/  IMAD.MOV.U32 R6, RZ, RZ, R8 ;  /* 0x000000ffff067224 */ /* 0x000fc600078e0008 */
[----:B------:R-:W-:Y:S02]  /*01f0*/  ISETP.NE.AND P2, PT, R5, RZ, PT ;  /* 0x000000ff0500720c */ /* 0x000fe40003f45270 */
[----:B------:R-:W-:Y:S01]  /*0200*/  IADD3 R8, P3, PT, R6, 0x20, RZ ;  /* 0x0000002006087810 */ /* 0x000fe20007f7e0ff */
[----:B------:R0:W-:Y:S04]  /*0210*/  STG.E desc[UR8][R6.64+-0x10], RZ ;  /* 0xfffff0ff06007986 */ /* 0x0001e8000c101908 */
[----:B------:R0:W-:Y:S01]  /*0220*/  STG.E desc[UR8][R6.64+-0xc], RZ ;  /* 0xfffff4ff06007986 */ /* 0x0001e2000c101908 */
[----:B------:R-:W-:-:S03]  /*0230*/  IMAD.X R9, RZ, RZ, R7, P3 ;  /* 0x000000ffff097224 */ /* 0x000fc600018e0607 */
[----:B------:R0:W-:Y:S04]  /*0240*/  STG.E desc[UR8][R6.64+-0x8], RZ ;  /* 0xfffff8ff06007986 */ /* 0x0001e8000c101908 */
[----:B------:R0:W-:Y:S04]  /*0250*/  STG.E desc[UR8][R6.64+-0x4], RZ ;  /* 0xfffffcff06007986 */ /* 0x0001e8000c101908 */
[----:B------:R0:W-:Y:S04]  /*0260*/  STG.E desc[UR8][R6.64], RZ ;  /* 0x000000ff06007986 */ /* 0x0001e8000c101908 */
[----:B------:R0:W-:Y:S04]  /*0270*/  STG.E desc[UR8][R6.64+0x4], RZ ;  /* 0x000004ff06007986 */ /* 0x0001e8000c101908 */
[----:B------:R0:W-:Y:S04]  /*0280*/  STG.E desc[UR8][R6.64+0x8], RZ ;  /* 0x000008ff06007986 */ /* 0x0001e8000c101908 */
[----:B------:R0:W-:Y:S01]  /*0290*/  STG.E desc[UR8][R6.64+0xc], RZ ;  /* 0x00000cff06007986 */ /* 0x0001e2000c101908 */
[----:B------:R-:W-:Y:S05]  /*02a0*/  @P2 BRA `(.L_x_1) ;  /* 0xfffffffc00c42947 */ /* 0x000fea000383ffff */
[----:B------:R-:W-:-:S07]  /*02b0*/  IMAD.MOV.U32 R5, RZ, RZ, R0 ;  /* 0x000000ffff057224 */ /* 0x000fce00078e0000 */
.L_x_0:
[----:B------:R-:W-:-:S13]  /*02c0*/  ISETP.NE.AND P2, PT, R12, RZ, PT ;  /* 0x000000ff0c00720c */ /* 0x000fda0003f45270 */
[----:B------:R-:W-:Y:S05]  /*02d0*/  @!P2 BRA `(.L_x_2) ;  /* 0x000000000088a947 */ /* 0x000fea0003800000 */
[----:B------:R-:W-:Y:S01]  /*02e0*/  ISETP.NE.AND P2, PT, R2, RZ, PT ;  /* 0x000000ff0200720c */ /* 0x000fe20003f45270 */
[----:B------:R-:W-:-:S12]  /*02f0*/  @!P1 BRA `(.L_x_3) ;  /* 0x0000000000349947 */ /* 0x000fd80003800000 */
[----:B------:R-:W1:Y:S01]  /*0300*/  LDC.64 R14, c[0x0][0x380] ;  /* 0x0000e000ff0e7b82 */ /* 0x000e620000000a00 */
[CC--:B------:R-:W-:Y:S02]  /*0310*/  IADD3 R10, P3, PT, R4.reuse, R5.reuse, RZ ;  /* 0x00000005040a7210 */ /* 0x0c0fe40007f7e0ff */
[----:B------:R-:W-:Y:S01]  /*0320*/  IADD3 R9, PT, PT, R4, R5, RZ ;  /* 0x0000000504097210 */ /* 0x000fe20007ffe0ff */
[----:B------:R-:W-:Y:S02]  /*0330*/  VIADD R5, R5, 0x4 ;  /* 0x0000000405057836 */ /* 0x000fe40000000000 */
[----:B------:R-:W-:Y:S02]  /*0340*/  IMAD.X R11, RZ, RZ, RZ, P3 ;  /* 0x000000ffff0b7224 */ /* 0x000fe400018e06ff */
[----:B0-----:R-:W0:Y:S01]  /*0350*/  LDC.64 R6, c[0x0][0x380] ;  /* 0x0000e000ff067b82 */ /* 0x001e220000000a00 */
[----:B-1----:R-:W-:Y:S01]  /*0360*/  LEA R8, P3, R10, R14, 0x2 ;  /* 0x0000000e0a087211 */ /* 0x002fe200078610ff */
[----:B0-----:R-:W-:-:S03]  /*0370*/  IMAD.WIDE.U32 R6, R9, 0x4, R6 ;  /* 0x0000000409067825 */ /* 0x001fc600078e0006 */
[----:B------:R-:W-:Y:S02]  /*0380*/  LEA.HI.X R9, R10, R15, R11, 0x2, P3 ;  /* 0x0000000f0a097211 */ /* 0x000fe400018f140b */
[----:B------:R1:W-:Y:S04]  /*0390*/  STG.E desc[UR8][R6.64], RZ ;  /* 0x000000ff06007986 */ /* 0x0003e8000c101908 */
[----:B------:R1:W-:Y:S04]  /*03a0*/  STG.E desc[UR8][R8.64+0x4], RZ ;  /* 0x000004ff08007986 */ /* 0x0003e8000c101908 */
[----:B------:R1:W-:Y:S04]  /*03b0*/  STG.E desc[UR8][R8.64+0x8], RZ ;  /* 0x000008ff08007986 */ /* 0x0003e8000c101908 */
[----:B------:R1:W-:Y:S02]  /*03c0*/  STG.E desc[UR8][R8.64+0xc], RZ ;  /* 0x00000cff08007986 */ /* 0x0003e4000c101908 */
.L_x_3:
[----:B------:R-:W-:Y:S05]  /*03d0*/  @!P2 BRA `(.L_x_2) ;  /* 0x000000000048a947 */ /* 0x000fea0003800000 */
[----:B------:R-:W-:Y:S02]  /*03e0*/  LOP3.LUT P2, RZ, R13, 0x1, RZ, 0xc0, !PT ;  /* 0x000000010dff7812 */ /* 0x000fe4000784c0ff */
[----:B------:R-:W-:-:S11]  /*03f0*/  ISETP.NE.AND P3, PT, R2, 0x1, PT ;  /* 0x000000010200780c */ /* 0x000fd60003f65270 */
[----:B01----:R-:W0:Y:S02]  /*0400*/  @P2 LDC.64 R6, c[0x0][0x380] ;  /* 0x0000e000ff062b82 */ /* 0x003e240000000a00 */
[----:B------:R-:W-:Y:S05]  /*0410*/  @!P3 BRA `(.L_x_4) ;  /* 0x00000000002cb947 */ /* 0x000fea0003800000 */
[----:B------:R-:W1:Y:S01]  /*0420*/  LDC.64 R16, c[0x0][0x380] ;  /* 0x0000e000ff107b82 */ /* 0x000e620000000a00 */
[C---:B------:R-:W-:Y:S01]  /*0430*/  IADD3 R13, P3, PT, R4.reuse, R5, RZ ;  /* 0x00000005040d7210 */ /* 0x040fe20007f7e0ff */
[----:B------:R-:W-:Y:S02]  /*0440*/  IMAD.IADD R11, R4, 0x1, R5 ;  /* 0x00000001040b7824 */ /* 0x000fe400078e0205 */
[----:B------:R-:W-:Y:S01]  /*0450*/  VIADD R5, R5, 0x2 ;  /* 0x0000000205057836 */ /* 0x000fe20000000000 */
[----:B------:R-:W-:-:S03]  /*0460*/  IADD3.X R14, PT, PT, RZ, RZ, RZ, P3, !PT ;  /* 0x000000ffff0e7210 */ /* 0x000fc60001ffe4ff */
[----:B------:R-:W2:Y:S01]  /*0470*/  LDC.64 R8, c[0x0][0x380] ;  /* 0x0000e000ff087b82 */ /* 0x000ea20000000a00 */
[----:B-1----:R-:W-:Y:S01]  /*0480*/  LEA R10, P3, R13, R16, 0x2 ;  /* 0x000000100d0a7211 */ /* 0x002fe200078610ff */
[----:B--2---:R-:W-:-:S03]  /*0490*/  IMAD.WIDE.U32 R8, R11, 0x4, R8 ;  /* 0x000000040b087825 */ /* 0x004fc600078e0008 */
[----:B------:R-:W-:Y:S02]  /*04a0*/  LEA.HI.X R11, R13, R17, R14, 0x2, P3 ;  /* 0x000000110d0b7211 */ /* 0x000fe400018f140e */
[----:B------:R1:W-:Y:S04]  /*04b0*/  STG.E desc[UR8][R8.64], RZ ;  /* 0x000000ff08007986 */ /* 0x0003e8000c101908 */
[----:B------:R1:W-:Y:S03]  /*04c0*/  STG.E desc[UR8][R10.64+0x4], RZ ;  /* 0x000004ff0a007986 */ /* 0x0003e6000c101908 */
.L_x_4:
[----:B------:R-:W-:-:S04]  /*04d0*/  @P2 IMAD.IADD R5, R4, 0x1, R5 ;  /* 0x0000000104052824 */ /* 0x000fc800078e0205 */
[----:B0-----:R-:W-:-:S05]  /*04e0*/  @P2 IMAD.WIDE.U32 R6, R5, 0x4, R6 ;  /* 0x0000000405062825 */ /* 0x001fca00078e0006 */
[----:B------:R2:W-:Y:S02]  /*04f0*/  @P2 STG.E desc[UR8][R6.64], RZ ;  /* 0x000000ff06002986 */ /* 0x0005e4000c101908 */
.L_x_2:
[----:B------:R-:W-:Y:S05]  /*0500*/  @P0 BRA `(.L_x_5) ;  /* 0xfffffff800f80947 */ /* 0x000fea000383ffff */
[----:B------:R-:W-:Y:S05]  /*0510*/  EXIT ;  /* 0x000000000000794d */ /* 0x000fea0003800000 */
.L_x_6:
[----:B------:R-:W-:-:S00]  /*0520*/  BRA `(.L_x_6) ;  /* 0xfffffffc00fc7947 */ /* 0x000fc0000383ffff */
[----:B------:R-:W-:-:S00]  /*0530*/  NOP ;  /* 0x0000000000007918 */ /* 0x000fc00000000000 */
        /* <DEDUP_REMOVED lines=12> */
.L_x_21:


//--------------------- .text._Z34transposeKernel_thread_per_elementPiS_i --------------------------
	.section	.text._Z34transposeKernel_thread_per_elementPiS_i,"ax",@progbits
	.align	128
        .global         _Z34transposeKernel_thread_per_elementPiS_i
        .type           _Z34transposeKernel_thread_per_elementPiS_i,@function
        .size           _Z34transposeKernel_thread_per_elementPiS_i,(.L_x_22 - _Z34transposeKernel_thread_per_elementPiS_i)
        .other          _Z34transposeKernel_thread_per_elementPiS_i,@"STO_CUDA_ENTRY STV_DEFAULT"
_Z34transposeKernel_thread_per_elementPiS_i:
.text._Z34transposeKernel_thread_per_elementPiS_i:
[----:B------:R-:W-:Y:S01]  /*0000*/  LDC R1, c[0x0][0x37c] ;  /* 0x0000df00ff017b82 */ /* 0x000fe20000000800 */
[----:B------:R-:W0:Y:S07]  /*0010*/  S2R R0, SR_TID.X ;  /* 0x0000000000007919 */ /* 0x000e2e0000002100 */
[----:B------:R-:W0:Y:S01]  /*0020*/  LDC R3, c[0x0][0x360] ;  /* 0x0000d800ff037b82 */ /* 0x000e220000000800 */
[----:B------:R-:W1:Y:S01]  /*0030*/  LDCU UR6, c[0x0][0x390] ;  /* 0x00007200ff0677ac */ /* 0x000e620008000800 */
[----:B------:R-:W2:Y:S06]  /*0040*/  S2R R7, SR_TID.Y ;  /* 0x0000000000077919 */ /* 0x000eac0000002200 */
[----:B------:R-:W0:Y:S08]  /*0050*/  S2UR UR4, SR_CTAID.X ;  /* 0x00000000000479c3 */ /* 0x000e300000002500 */
[----:B------:R-:W2:Y:S08]  /*0060*/  S2UR UR5, SR_CTAID.Y ;  /* 0x00000000000579c3 */ /* 0x000eb00000002600 */
[----:B------:R-:W2:Y:S01]  /*0070*/  LDC R2, c[0x0][0x364] ;  /* 0x0000d900ff027b82 */ /* 0x000ea20000000800 */
[----:B0-----:R-:W-:-:S02]  /*0080*/  IMAD R0, R3, UR4, R0 ;  /* 0x0000000403007c24 */ /* 0x001fc4000f8e0200 */
[----:B--2---:R-:W-:-:S05]  /*0090*/  IMAD R7, R2, UR5, R7 ;  /* 0x0000000502077c24 */ /* 0x004fca000f8e0207 */
[----:B------:R-:W-:-:S04]  /*00a0*/  VIMNMX R2, PT, PT, R0, R7, !PT ;  /* 0x0000000700027248 */ /* 0x000fc80007fe0100 */
[----:B-1----:R-:W-:-:S13]  /*00b0*/  ISETP.GE.AND P0, PT, R2, UR6, PT ;  /* 0x0000000602007c0c */ /* 0x002fda000bf06270 */
[----:B------:R-:W-:Y:S05]  /*00c0*/  @P0 EXIT ;  /* 0x000000000000094d */ /* 0x000fea0003800000 */
[----:B------:R-:W0:Y:S01]  /*00d0*/  LDC.64 R2, c[0x0][0x380] ;  /* 0x0000e000ff027b82 */ /* 0x000e220000000a00 */
[----:B------:R-:W1:Y:S01]  /*00e0*/  LDCU.64 UR4, c[0x0][0x358] ;  /* 0x00006b00ff0477ac */ /* 0x000e620008000a00 */
[----:B------:R-:W-:-:S04]  /*00f0*/  IMAD R5, R0, UR6, R7 ;  /* 0x0000000600057c24 */ /* 0x000fc8000f8e0207 */
[----:B0-----:R-:W-:Y:S02]  /*0100*/  IMAD.WIDE R2, R5, 0x4, R2 ;  /* 0x0000000405027825 */ /* 0x001fe400078e0202 */
[----:B------:R-:W0:Y:S04]  /*0110*/  LDC.64 R4, c[0x0][0x388] ;  /* 0x0000e200ff047b82 */ /* 0x000e280000000a00 */
[----:B-1----:R-:W2:Y:S01]  /*0120*/  LDG.E R3, desc[UR4][R2.64] ;  /* 0x0000000402037981 */ /* 0x002ea2000c1e1900 */
[----:B------:R-:W-:-:S04]  /*0130*/  IMAD R7, R7, UR6, R0 ;  /* 0x0000000607077c24 */ /* 0x000fc8000f8e0200 */
[----:B0-----:R-:W-:-:S05]  /*0140*/  IMAD.WIDE R4, R7, 0x4, R4 ;  /* 0x0000000407047825 */ /* 0x001fca00078e0204 */
[----:B--2---:R-:W-:Y:S01]  /*0150*/  STG.E desc[UR4][R4.64], R3 ;  /* 0x0000000304007986 */ /* 0x004fe2000c101904 */
[----:B------:R-:W-:Y:S05]  /*0160*/  EXIT ;  /* 0x000000000000794d */ /* 0x000fea0003800000 */
.L_x_7:
        /* <DEDUP_REMOVED lines=9> */
.L_x_22:


//--------------------- .text._Z30transposeKernel_thread_per_rowPiS_i --------------------------
	.section	.text._Z30transposeKernel_thread_per_rowPiS_i,"ax",@progbits
	.align	128
        .global         _Z30transposeKernel_thread_per_rowPiS_i
        .type           _Z30transposeKernel_thread_per_rowPiS_i,@function
        .size           _Z30transposeKernel_thread_per_rowPiS_i,(.L_x_23 - _Z30transposeKernel_thread_per_rowPiS_i)
        .other          _Z30transposeKernel_thread_per_rowPiS_i,@"STO_CUDA_ENTRY STV_DEFAULT"
_Z30transposeKernel_thread_per_rowPiS_i:
.text._Z30transposeKernel_thread_per_rowPiS_i:
[----:B------:R-:W-:Y:S01]  /*0000*/  LDC R1, c[0x0][0x37c] ;  /* 0x0000df00ff017b82 */ /* 0x000fe20000000800 */
[----:B------:R-:W0:Y:S07]  /*0010*/  S2R R5, SR_TID.X ;  /* 0x0000000000057919 */ /* 0x000e2e0000002100 */
[----:B------:R-:W0:Y:S08]  /*0020*/  S2UR UR4, SR_CTAID.X ;  /* 0x00000000000479c3 */ /* 0x000e300000002500 */
[----:B------:R-:W0:Y:S08]  /*0030*/  LDC R2, c[0x0][0x360] ;  /* 0x0000d800ff027b82 */ /* 0x000e300000000800 */
[----:B------:R-:W1:Y:S01]  /*0040*/  LDC R0, c[0x0][0x390] ;  /* 0x0000e400ff007b82 */ /* 0x000e620000000800 */
[----:B0-----:R-:W-:Y:S01]  /*0050*/  IMAD R5, R2, UR4, R5 ;  /* 0x0000000402057c24 */ /* 0x001fe2000f8e0205 */
[----:B-1----:R-:W-:-:S04]  /*0060*/  ISETP.GE.AND P0, PT, R0, 0x1, PT ;  /* 0x000000010000780c */ /* 0x002fc80003f06270 */
[----:B------:R-:W-:-:S13]  /*0070*/  ISETP.GE.OR P0, PT, R5, R0, !P0 ;  /* 0x000000000500720c */ /* 0x000fda0004706670 */
[----:B------:R-:W-:Y:S05]  /*0080*/  @P0 EXIT ;  /* 0x000000000000094d */ /* 0x000fea0003800000 */
[C---:B------:R-:W-:Y:S01]  /*0090*/  IADD3 R2, PT, PT, R0.reuse, -0x1, RZ ;  /* 0xffffffff00027810 */ /* 0x040fe20007ffe0ff */
[----:B------:R-:W0:Y:S01]  /*00a0*/  LDCU.64 UR4, c[0x0][0x358] ;  /* 0x00006b00ff0477ac */ /* 0x000e220008000a00 */
[----:B------:R-:W-:Y:S01]  /*00b0*/  LOP3.LUT R20, R0, 0xf, RZ, 0xc0, !PT ;  /* 0x0000000f00147812 */ /* 0x000fe200078ec0ff */
[----:B------:R-:W-:Y:S01]  /*00c0*/  HFMA2 R7, -RZ, RZ, 0, 0 ;  /* 0x00000000ff077431 */ /* 0x000fe200000001ff */
[----:B------:R-:W-:Y:S01]  /*00d0*/  ISETP.GE.U32.AND P1, PT, R2, 0xf, PT ;  /* 0x0000000f0200780c */ /* 0x000fe20003f26070 */
[----:B------:R-:W-:Y:S01]  /*00e0*/  IMAD R4, R5, R0, RZ ;  /* 0x0000000005047224 */ /* 0x000fe200078e02ff */
[----:B------:R-:W-:-:S11]  /*00f0*/  ISETP.NE.AND P0, PT, R20, RZ, PT ;  /* 0x000000ff1400720c */ /* 0x000fd60003f05270 */
[----:B------:R-:W-:Y:S05]  /*0100*/  @!P1 BRA `(.L_x_8) ;  /* 0x0000000000f09947 */ /* 0x000fea0003800000 */
[----:B------:R-:W-:Y:S02]  /*0110*/  LOP3.LUT R7, R0, 0x7ffffff0, RZ, 0xc0, !PT ;  /* 0x7ffffff000077812 */ /* 0x000fe400078ec0ff */
[----:B------:R-:W-:Y:S02]  /*0120*/  MOV R9, R5 ;  /* 0x0000000500097202 */ /* 0x000fe40000000f00 */
[----:B------:R-:W-:Y:S02]  /*0130*/  MOV R6, R4 ;  /* 0x0000000400067202 */ /* 0x000fe40000000f00 */
[----:B------:R-:W-:-:S07]  /*0140*/  IADD3 R8, PT, PT, -R7, RZ, RZ ;  /* 0x000000ff07087210 */ /* 0x000fce0007ffe1ff */
.L_x_9:
[----:B------:R-:W1:Y:S08]  /*0150*/  LDC.64 R10, c[0x0][0x380] ;  /* 0x0000e000ff0a7b82 */ /* 0x000e700000000a00 */
[----:B----4-:R-:W2:Y:S01]  /*0160*/  LDC.64 R2, c[0x0][0x388] ;  /* 0x0000e200ff027b82 */ /* 0x010ea20000000a00 */
[----:B-1----:R-:W-:-:S05]  /*0170*/  IMAD.WIDE R10, R9, 0x4, R10 ;  /* 0x00000004090a7825 */ /* 0x002fca00078e020a */
[----:B0-----:R-:W3:Y:S01]  /*0180*/  LDG.E R19, desc[UR4][R10.64] ;  /* 0x000000040a137981 */ /* 0x001ee2000c1e1900 */
[----:B------:R-:W-:-:S04]  /*0190*/  IMAD.WIDE.U32 R12, R0, 0x4, R10 ;  /* 0x00000004000c7825 */ /* 0x000fc800078e000a */
[----:B--2---:R-:W-:-:S05]  /*01a0*/  IMAD.WIDE R2, R6, 0x4, R2 ;  /* 0x0000000406027825 */ /* 0x004fca00078e0202 */
[----:B---3--:R0:W-:Y:S04]  /*01b0*/  STG.E desc[UR4][R2.64], R19 ;  /* 0x0000001302007986 */ /* 0x0081e8000c101904 */
[----:B------:R-:W2:Y:S01]  /*01c0*/  LDG.E R21, desc[UR4][R12.64] ;  /* 0x000000040c157981 */ /* 0x000ea2000c1e1900 */
[----:B------:R-:W-:-:S03]  /*01d0*/  IMAD.WIDE.U32 R14, R0, 0x4, R12 ;  /* 0x00000004000e7825 */ /* 0x000fc600078e000c */
[----:B--2---:R1:W-:Y:S04]  /*01e0*/  STG.E desc[UR4][R2.64+0x4], R21 ;  /* 0x0000041502007986 */ /* 0x0043e8000c101904 */
[----:B------:R-:W2:Y:S01]  /*01f0*/  LDG.E R23, desc[UR4][R14.64] ;  /* 0x000000040e177981 */ /* 0x000ea2000c1e1900 */
[----:B------:R-:W-:-:S03]  /*0200*/  IMAD.WIDE.U32 R16, R0, 0x4, R14 ;  /* 0x0000000400107825 */ /* 0x000fc600078e000e */
[----:B--2---:R2:W-:Y:S04]  /*0210*/  STG.E desc[UR4][R2.64+0x8], R23 ;  /* 0x0000081702007986 */ /* 0x0045e8000c101904 */
[----:B------:R-:W3:Y:S01]  /*0220*/  LDG.E R25, desc[UR4][R16.64] ;  /* 0x0000000410197981 */ /* 0x000ee2000c1e1900 */
[----:B------:R-:W-:-:S03]  /*0230*/  IMAD.WIDE.U32 R10, R0, 0x4, R16 ;  /* 0x00000004000a7825 */ /* 0x000fc600078e0010 */
[----:B---3--:R3:W-:Y:S04]  /*0240*/  STG.E desc[UR4][R2.64+0xc], R25 ;  /* 0x00000c1902007986 */ /* 0x0087e8000c101904 */
[----:B------:R-:W4:Y:S01]  /*0250*/  LDG.E R27, desc[UR4][R10.64] ;  /* 0x000000040a1b7981 */ /* 0x000f22000c1e1900 */
[----:B0-----:R-:W-:-:S03]  /*0260*/  IMAD.WIDE.U32 R18, R0, 0x4, R10 ;  /* 0x0000000400127825 */ /* 0x001fc600078e000a */
[----:B----4-:R0:W-:Y:S04]  /*0270*/  STG.E desc[UR4][R2.64+0x10], R27 ;  /* 0x0000101b02007986 */ /* 0x0101e8000c101904 */
[----:B------:R-:W4:Y:S01]  /*0280*/  LDG.E R29, desc[UR4][R18.64] ;  /* 0x00000004121d7981 */ /* 0x000f22000c1e1900 */
[----:B------:R-:W-:-:S03]  /*0290*/  IMAD.WIDE.U32 R12, R0, 0x4, R18 ;  /* 0x00000004000c7825 */ /* 0x000fc600078e0012 */
[----:B----4-:R4:W-:Y:S04]  /*02a0*/  STG.E desc[UR4][R2.64+0x14], R29 ;  /* 0x0000141d02007986 */ /* 0x0109e8000c101904 */
[----:B-1----:R-:W5:Y:S01]  /*02b0*/  LDG.E R21, desc[UR4][R12.64] ;  /* 0x000000040c157981 */ /* 0x002f62000c1e1900 */
[----:B------:R-:W-:-:S03]  /*02c0*/  IMAD.WIDE.U32 R14, R0, 0x4, R12 ;  /* 0x00000004000e7825 */ /* 0x000fc600078e000c */
[----:B-----5:R1:W-:Y:S04]  /*02d0*/  STG.E desc[UR4][R2.64+0x18], R21 ;  /* 0x0000181502007986 */ /* 0x0203e8000c101904 */
[----:B--2---:R-:W2:Y:S01]  /*02e0*/  LDG.E R23, desc[UR4][R14.64] ;  /* 0x000000040e177981 */ /* 0x004ea2000c1e1900 */
[----:B------:R-:W-:-:S03]  /*02f0*/  IMAD.WIDE.U32 R16, R0, 0x4, R14 ;  /* 0x0000000400107825 */ /* 0x000fc600078e000e */
[----:B--2---:R2:W-:Y:S04]  /*0300*/  STG.E desc[UR4][R2.64+0x1c], R23 ;  /* 0x00001c1702007986 */ /* 0x0045e8000c101904 */
[----:B---3--:R-:W3:Y:S01]  /*0310*/  LDG.E R25, desc[UR4][R16.64] ;  /* 0x0000000410197981 */ /* 0x008ee2000c1e1900 */
[----:B------:R-:W-:-:S03]  /*0320*/  IMAD.WIDE.U32 R10, R0, 0x4, R16 ;  /* 0x00000004000a7825 */ /* 0x000fc600078e0010 */
[----:B---3--:R3:W-:Y:S04]  /*0330*/  STG.E desc[UR4][R2.64+0x20], R25 ;  /* 0x0000201902007986 */ /* 0x0087e8000c101904 */
[----:B0-----:R-:W5:Y:S01]  /*0340*/  LDG.E R27, desc[UR4][R10.64] ;  /* 0x000000040a1b7981 */ /* 0x001f62000c1e1900 */
[----:B------:R-:W-:-:S03]  /*0350*/  IMAD.WIDE.U32 R18, R0, 0x4, R10 ;  /* 0x0000000400127825 */ /* 0x000fc600078e000a */
[----:B-----5:R0:W-:Y:S04]  /*0360*/  STG.E desc[UR4][R2.64+0x24], R27 ;  /* 0x0000241b02007986 */ /* 0x0201e8000c101904 */
[----:B----4-:R-:W4:Y:S01]  /*0370*/  LDG.E R29, desc[UR4][R18.64] ;  /* 0x00000004121d7981 */ /* 0x010f22000c1e1900 */
        /* <DEDUP_REMOVED lines=8> */
[----:B---3--:R-:W2:Y:S01]  /*0400*/  LDG.E R25, desc[UR4][R16.64] ;  /* 0x0000000410197981 */ /* 0x008ea2000c1e1900 */
[----:B------:R-:W-:-:S03]  /*0410*/  IMAD.WIDE.U32 R10, R0, 0x4, R16 ;  /* 0x00000004000a7825 */ /* 0x000fc600078e0010 */
[----:B--2---:R4:W-:Y:S04]  /*0420*/  STG.E desc[UR4][R2.64+0x34], R25 ;  /* 0x0000341902007986 */ /* 0x0049e8000c101904 */
[----:B0-----:R-:W2:Y:S01]  /*0430*/  LDG.E R27, desc[UR4][R10.64] ;  /* 0x000000040a1b7981 */ /* 0x001ea2000c1e1900 */
[----:B------:R-:W-:Y:S01]  /*0440*/  IMAD.WIDE.U32 R18, R0, 0x4, R10 ;  /* 0x0000000400127825 */ /* 0x000fe200078e000a */
[----:B------:R-:W-:-:S04]  /*0450*/  IADD3 R8, PT, PT, R8, 0x10, RZ ;  /* 0x0000001008087810 */ /* 0x000fc80007ffe0ff */
[----:B------:R-:W-:Y:S01]  /*0460*/  ISETP.NE.AND P1, PT, R8, RZ, PT ;  /* 0x000000ff0800720c */ /* 0x000fe20003f25270 */
[----:B--2---:R4:W-:Y:S04]  /*0470*/  STG.E desc[UR4][R2.64+0x38], R27 ;  /* 0x0000381b02007986 */ /* 0x0049e8000c101904 */
[----:B------:R-:W2:Y:S01]  /*0480*/  LDG.E R19, desc[UR4][R18.64] ;  /* 0x0000000412137981 */ /* 0x000ea2000c1e1900 */
[----:B------:R-:W-:Y:S02]  /*0490*/  LEA R9, R0, R9, 0x4 ;  /* 0x0000000900097211 */ /* 0x000fe400078e20ff */
[----:B------:R-:W-:Y:S01]  /*04a0*/  IADD3 R6, PT, PT, R6, 0x10, RZ ;  /* 0x0000001006067810 */ /* 0x000fe20007ffe0ff */
[----:B--2---:R4:W-:Y:S04]  /*04b0*/  STG.E desc[UR4][R2.64+0x3c], R19 ;  /* 0x00003c1302007986 */ /* 0x0049e8000c101904 */
[----:B------:R-:W-:Y:S05]  /*04c0*/  @P1 BRA `(.L_x_9) ;  /* 0xfffffffc00201947 */ /* 0x000fea000383ffff */
.L_x_8:
[----:B0-----:R-:W-:Y:S05]  /*04d0*/  @!P0 EXIT ;  /* 0x000000000000894d */ /* 0x001fea0003800000 */
[----:B------:R-:W-:Y:S02]  /*04e0*/  ISETP.GE.U32.AND P0, PT, R20, 0x8, PT ;  /* 0x000000081400780c */ /* 0x000fe40003f06070 */
[----:B------:R-:W-:-:S04]  /*04f0*/  LOP3.LUT R6, R0, 0x7, RZ, 0xc0, !PT ;  /* 0x0000000700067812 */ /* 0x000fc800078ec0ff */
[----:B------:R-:W-:-:S07]  /*0500*/  ISETP.NE.AND P1, PT, R6, RZ, PT ;  /* 0x000000ff0600720c */ /* 0x000fce0003f25270 */
[----:B------:R-:W-:Y:S06]  /*0510*/  @!P0 BRA `(.L_x_10) ;  /* 0x0000000000788947 */ /* 0x000fec0003800000 */
[----:B------:R-:W0:Y:S01]  /*0520*/  LDC.64 R8, c[0x0][0x380] ;  /* 0x0000e000ff087b82 */ /* 0x000e220000000a00 */
[----:B----4-:R-:W-:-:S04]  /*0530*/  IMAD R3, R7, R0, R5 ;  /* 0x0000000007037224 */ /* 0x010fc800078e0205 */
[----:B0-----:R-:W-:-:S03]  /*0540*/  IMAD.WIDE R8, R3, 0x4, R8 ;  /* 0x0000000403087825 */ /* 0x001fc600078e0208 */
[----:B------:R-:W0:Y:S02]  /*0550*/  LDC.64 R2, c[0x0][0x388] ;  /* 0x0000e200ff027b82 */ /* 0x000e240000000a00 */
[----:B------:R-:W2:Y:S01]  /*0560*/  LDG.E R17, desc[UR4][R8.64] ;  /* 0x0000000408117981 */ /* 0x000ea2000c1e1900 */
[----:B------:R-:W-:-:S05]  /*0570*/  IADD3 R11, PT, PT, R4, R7, RZ ;  /* 0x00000007040b7210 */ /* 0x000fca0007ffe0ff */
[----:B0-----:R-:W-:-:S04]  /*0580*/  IMAD.WIDE R2, R11, 0x4, R2 ;  /* 0x000000040b027825 */ /* 0x001fc800078e0202 */
[C---:B------:R-:W-:Y:S01]  /*0590*/  IMAD.WIDE.U32 R10, R0.reuse, 0x4, R8 ;  /* 0x00000004000a7825 */ /* 0x040fe200078e0008 */
[----:B--2---:R0:W-:Y:S04]  /*05a0*/  STG.E desc[UR4][R2.64], R17 ;  /* 0x0000001102007986 */ /* 0x0041e8000c101904 */
        /* <DEDUP_REMOVED lines=9> */
[----:B------:R-:W3:Y:S01]  /*0640*/  LDG.E R25, desc[UR4][R8.64] ;  /* 0x0000000408197981 */ /* 0x000ee2000c1e1900 */
[----:B0-----:R-:W-:-:S03]  /*0650*/  IMAD.WIDE.U32 R16, R0, 0x4, R8 ;  /* 0x0000000400107825 */ /* 0x001fc600078e0008 */
[----:B---3--:R2:W-:Y:S04]  /*0660*/  STG.E desc[UR4][R2.64+0x10], R25 ;  /* 0x0000101902007986 */ /* 0x0085e8000c101904 */
[----:B------:R-:W3:Y:S01]  /*0670*/  LDG.E R27, desc[UR4][R16.64] ;  /* 0x00000004101b7981 */ /* 0x000ee2000c1e1900 */
[----:B------:R-:W-:-:S03]  /*0680*/  IMAD.WIDE.U32 R10, R0, 0x4, R16 ;  /* 0x00000004000a7825 */ /* 0x000fc600078e0010 */
[----:B---3--:R2:W-:Y:S04]  /*0690*/  STG.E desc[UR4][R2.64+0x14], R27 ;  /* 0x0000141b02007986 */ /* 0x0085e8000c101904 */
[----:B-1----:R-:W3:Y:S01]  /*06a0*/  LDG.E R19, desc[UR4][R10.64] ;  /* 0x000000040a137981 */ /* 0x002ee2000c1e1900 */
[----:B------:R-:W-:-:S03]  /*06b0*/  IMAD.WIDE.U32 R12, R0, 0x4, R10 ;  /* 0x00000004000c7825 */ /* 0x000fc600078e000a */
[----:B---3--:R2:W-:Y:S04]  /*06c0*/  STG.E desc[UR4][R2.64+0x18], R19 ;  /* 0x0000181302007986 */ /* 0x0085e8000c101904 */
[----:B------:R-:W3:Y:S01]  /*06d0*/  LDG.E R13, desc[UR4][R12.64] ;  /* 0x000000040c0d7981 */ /* 0x000ee2000c1e1900 */
[----:B------:R-:W-:-:S03]  /*06e0*/  IADD3 R7, PT, PT, R7, 0x8, RZ ;  /* 0x0000000807077810 */ /* 0x000fc60007ffe0ff */
[----:B---3--:R2:W-:Y:S04]  /*06f0*/  STG.E desc[UR4][R2.64+0x1c], R13 ;  /* 0x00001c0d02007986 */ /* 0x0085e8000c101904 */
.L_x_10:
[----:B------:R-:W-:Y:S05]  /*0700*/  @!P1 EXIT ;  /* 0x000000000000994d */ /* 0x000fea0003800000 */
[----:B------:R-:W-:Y:S02]  /*0710*/  ISETP.GE.U32.AND P0, PT, R6, 0x4, PT ;  /* 0x000000040600780c */ /* 0x000fe40003f06070 */
[----:B--2-4-:R-:W-:-:S04]  /*0720*/  LOP3.LUT R2, R0, 0x3, RZ, 0xc0, !PT ;  /* 0x0000000300027812 */ /* 0x014fc800078ec0ff */
[----:B------:R-:W-:-:S07]  /*0730*/  ISETP.NE.AND P1, PT, R2, RZ, PT ;  /* 0x000000ff0200720c */ /* 0x000fce0003f25270 */
[----:B------:R-:W-:Y:S06]  /*0740*/  @!P0 BRA `(.L_x_11) ;  /* 0x0000000000488947 */ /* 0x000fec0003800000 */
[----:B------:R-:W0:Y:S01]  /*0750*/  LDC.64 R8, c[0x0][0x380] ;  /* 0x0000e000ff087b82 */ /* 0x000e220000000a00 */
[----:B------:R-:W-:-:S07]  /*0760*/  IMAD R3, R7, R0, R5 ;  /* 0x0000000007037224 */ /* 0x000fce00078e0205 */
[----:B------:R-:W1:Y:S01]  /*0770*/  LDC.64 R10, c[0x0][0x388] ;  /* 0x0000e200ff0a7b82 */ /* 0x000e620000000a00 */
[----:B0-----:R-:W-:-:S05]  /*0780*/  IMAD.WIDE R8, R3, 0x4, R8 ;  /* 0x0000000403087825 */ /* 0x001fca00078e0208 */
[----:B------:R-:W2:Y:S01]  /*0790*/  LDG.E R3, desc[UR4][R8.64] ;  /* 0x0000000408037981 */ /* 0x000ea2000c1e1900 */
[----:B------:R-:W-:-:S05]  /*07a0*/  IADD3 R13, PT, PT, R4, R7, RZ ;  /* 0x00000007040d7210 */ /* 0x000fca0007ffe0ff */
[----:B-1----:R-:W-:-:S04]  /*07b0*/  IMAD.WIDE R10, R13, 0x4, R10 ;  /* 0x000000040d0a7825 */ /* 0x002fc800078e020a */
        /* <DEDUP_REMOVED lines=8> */
[----:B------:R-:W2:Y:S01]  /*0840*/  LDG.E R17, desc[UR4][R16.64] ;  /* 0x0000000410117981 */ /* 0x000ea2000c1e1900 */
[----:B------:R-:W-:-:S03]  /*0850*/  IADD3 R7, PT, PT, R7, 0x4, RZ ;  /* 0x0000000407077810 */ /* 0x000fc60007ffe0ff */
[----:B--2---:R0:W-:Y:S04]  /*0860*/  STG.E desc[UR4][R10.64+0xc], R17 ;  /* 0x00000c110a007986 */ /* 0x0041e8000c101904 */
.L_x_11:
[----:B------:R-:W-:Y:S05]  /*0870*/  @!P1 EXIT ;  /* 0x000000000000994d */ /* 0x000fea0003800000 */
[----:B0-----:R-:W0:Y:S01]  /*0880*/  LDC.64 R10, c[0x0][0x380] ;  /* 0x0000e000ff0a7b82 */ /* 0x001e220000000a00 */
[----:B------:R-:W-:Y:S01]  /*0890*/  IADD3 R13, PT, PT, R4, R7, RZ ;  /* 0x00000007040d7210 */ /* 0x000fe20007ffe0ff */
[----:B------:R-:W-:Y:S01]  /*08a0*/  IMAD R7, R7, R0, R5 ;  /* 0x0000000007077224 */ /* 0x000fe200078e0205 */
[----:B------:R-:W-:-:S05]  /*08b0*/  IADD3 R6, PT, PT, -R2, RZ, RZ ;  /* 0x000000ff02067210 */ /* 0x000fca0007ffe1ff */
[----:B------:R-:W1:Y:S02]  /*08c0*/  LDC.64 R8, c[0x0][0x388] ;  /* 0x0000e200ff087b82 */ /* 0x000e640000000a00 */
.L_x_12:
[----:B0-2---:R-:W-:-:S06]  /*08d0*/  IMAD.WIDE R4, R7, 0x4, R10 ;  /* 0x0000000407047825 */ /* 0x005fcc00078e020a */
[----:B------:R-:W2:Y:S01]  /*08e0*/  LDG.E R5, desc[UR4][R4.64] ;  /* 0x0000000404057981 */ /* 0x000ea2000c1e1900 */
[----:B------:R-:W-:Y:S01]  /*08f0*/  IADD3 R6, PT, PT, R6, 0x1, RZ ;  /* 0x0000000106067810 */ /* 0x000fe20007ffe0ff */
[C---:B-1----:R-:W-:Y:S01]  /*0900*/  IMAD.WIDE R2, R13.reuse, 0x4, R8 ;  /* 0x000000040d027825 */ /* 0x042fe200078e0208 */
[----:B------:R-:W-:Y:S02]  /*0910*/  IADD3 R13, PT, PT, R13, 0x1, RZ ;  /* 0x000000010d0d7810 */ /* 0x000fe40007ffe0ff */
[----:B------:R-:W-:Y:S02]  /*0920*/  ISETP.NE.AND P0, PT, R6, RZ, PT ;  /* 0x000000ff0600720c */ /* 0x000fe40003f05270 */
[----:B------:R-:W-:Y:S01]  /*0930*/  IADD3 R7, PT, PT, R7, R0, RZ ;  /* 0x0000000007077210 */ /* 0x000fe20007ffe0ff */
[----:B--2---:R2:W-:Y:S10]  /*0940*/  STG.E desc[UR4][R2.64], R5 ;  /* 0x0000000502007986 */ /* 0x0045f4000c101904 */
[----:B------:R-:W-:Y:S05]  /*0950*/  @P0 BRA `(.L_x_12) ;  /* 0xfffffffc00dc0947 */ /* 0x000fea000383ffff */
[----:B------:R-:W-:Y:S05]  /*0960*/  EXIT ;  /* 0x000000000000794d */ /* 0x000fea0003800000 */
.L_x_13:
        /* <DEDUP_REMOVED lines=9> */
.L_x_23:


//--------------------- .text._Z29transposeKernel_single_threadPiS_i --------------------------
	.section	.text._Z29transposeKernel_single_threadPiS_i,"ax",@progbits
	.align	128
        .global         _Z29transposeKernel_single_threadPiS_i
        .type           _Z29transposeKernel_single_threadPiS_i,@function
        .size           _Z29transposeKernel_single_threadPiS_i,(.L_x_24 - _Z29transposeKernel_single_threadPiS_i)
        .other          _Z29transposeKernel_single_threadPiS_i,@"STO_CUDA_ENTRY STV_DEFAULT"
_Z29transposeKernel_single_threadPiS_i:
.text._Z29transposeKernel_single_threadPiS_i:
[----:B------:R-:W-:Y:S08]  /*0000*/  LDC R1, c[0x0][0x37c] ;  /* 0x0000df00ff017b82 */ /* 0x000ff00000000800 */
[----:B------:R-:W0:Y:S02]  /*0010*/  LDC R2, c[0x0][0x390] ;  /* 0x0000e400ff027b82 */ /* 0x000e240000000800 */
[----:B0-----:R-:W-:-:S13]  /*0020*/  ISETP.GE.AND P0, PT, R2, 0x1, PT ;  /* 0x000000010200780c */ /* 0x001fda0003f06270 */
[----:B------:R-:W-:Y:S05]  /*0030*/  @!P0 EXIT ;  /* 0x000000000000894d */ /* 0x000fea0003800000 */
[----:B------:R-:W-:Y:S01]  /*0040*/  IADD3 R0, PT, PT, R2, -0x1, RZ ;  /* 0xffffffff02007810 */ /* 0x000fe20007ffe0ff */
[----:B------:R-:W-:Y:S01]  /*0050*/  HFMA2 R3, -RZ, RZ, 0, 0 ;  /* 0x00000000ff037431 */ /* 0x000fe200000001ff */
[----:B------:R-:W0:Y:S02]  /*0060*/  LDCU.64 UR8, c[0x0][0x358] ;  /* 0x00006b00ff0877ac */ /* 0x000e240008000a00 */
[----:B------:R-:W-:Y:S02]  /*0070*/  ISETP.GE.U32.AND P0, PT, R0, 0xf, PT ;  /* 0x0000000f0000780c */ /* 0x000fe40003f06070 */
[C---:B------:R-:W-:Y:S02]  /*0080*/  LOP3.LUT R0, R2.reuse, 0x7ffffff0, RZ, 0xc0, !PT ;  /* 0x7ffffff002007812 */ /* 0x040fe400078ec0ff */
[----:B------:R-:W-:-:S09]  /*0090*/  LOP3.LUT R2, R2, 0x3, RZ, 0xc0, !PT ;  /* 0x0000000302027812 */ /* 0x000fd200078ec0ff */
.L_x_19:
[----:B-1----:R-:W1:Y:S01]  /*00a0*/  LDC R4, c[0x0][0x390] ;  /* 0x0000e400ff047b82 */ /* 0x002e620000000800 */
[----:B0-----:R-:W-:Y:S01]  /*00b0*/  MOV R6, RZ ;  /* 0x000000ff00067202 */ /* 0x001fe20000000f00 */
[----:B-1----:R-:W-:Y:S01]  /*00c0*/  IMAD R24, R3, R4, RZ ;  /* 0x0000000403187224 */ /* 0x002fe200078e02ff */
[----:B--234-:R-:W-:Y:S06]  /*00d0*/  @!P0 BRA `(.L_x_14) ;  /* 0x0000000400648947 */ /* 0x01cfec0003800000 */
[----:B------:R-:W-:Y:S01]  /*00e0*/  IADD3 R26, PT, PT, -R0, RZ, RZ ;  /* 0x000000ff001a7210 */ /* 0x000fe20007ffe1ff */
[C-C-:B------:R-:W-:Y:S01]  /*00f0*/  IMAD R7, R4.reuse, 0x2, R3.reuse ;  /* 0x0000000204077824 */ /* 0x140fe200078e0203 */
[----:B------:R-:W-:Y:S01]  /*0100*/  IADD3 R5, PT, PT, R3, R4, RZ ;  /* 0x0000000403057210 */ /* 0x000fe20007ffe0ff */
[C-C-:B------:R-:W-:Y:S01]  /*0110*/  IMAD R9, R4.reuse, 0x3, R3.reuse ;  /* 0x0000000304097824 */ /* 0x140fe200078e0203 */
[CC--:B------:R-:W-:Y:S01]  /*0120*/  LEA R11, R4.reuse, R3.reuse, 0x2 ;  /* 0x00000003040b7211 */ /* 0x0c0fe200078e10ff */
[C-C-:B------:R-:W-:Y:S01]  /*0130*/  IMAD R13, R4.reuse, 0x5, R3.reuse ;  /* 0x00000005040d7824 */ /* 0x140fe200078e0203 */
[CC--:B------:R-:W-:Y:S01]  /*0140*/  LEA R25, R4.reuse, R3.reuse, 0x3 ;  /* 0x0000000304197211 */ /* 0x0c0fe200078e18ff */
[C-C-:B------:R-:W-:Y:S01]  /*0150*/  IMAD R15, R4.reuse, 0x6, R3.reuse ;  /* 0x00000006040f7824 */ /* 0x140fe200078e0203 */
[----:B------:R-:W-:Y:S01]  /*0160*/  MOV R16, R3 ;  /* 0x0000000300107202 */ /* 0x000fe20000000f00 */
[C-C-:B------:R-:W-:Y:S02]  /*0170*/  IMAD R17, R4.reuse, 0x7, R3.reuse ;  /* 0x0000000704117824 */ /* 0x140fe400078e0203 */
[----:B------:R-:W-:-:S02]  /*0180*/  IMAD R27, R4, 0x9, R3 ;  /* 0x00000009041b7824 */ /* 0x000fc400078e0203 */
[C-C-:B------:R-:W-:Y:S02]  /*0190*/  IMAD R29, R4.reuse, 0xa, R3.reuse ;  /* 0x0000000a041d7824 */ /* 0x140fe400078e0203 */
[C-C-:B------:R-:W-:Y:S02]  /*01a0*/  IMAD R6, R4.reuse, 0xb, R3.reuse ;  /* 0x0000000b04067824 */ /* 0x140fe400078e0203 */
[C-C-:B------:R-:W-:Y:S02]  /*01b0*/  IMAD R8, R4.reuse, 0xc, R3.reuse ;  /* 0x0000000c04087824 */ /* 0x140fe400078e0203 */
[C-C-:B------:R-:W-:Y:S02]  /*01c0*/  IMAD R10, R4.reuse, 0xd, R3.reuse ;  /* 0x0000000d040a7824 */ /* 0x140fe400078e0203 */
[C-C-:B------:R-:W-:Y:S02]  /*01d0*/  IMAD R12, R4.reuse, 0xe, R3.reuse ;  /* 0x0000000e040c7824 */ /* 0x140fe400078e0203 */
[----:B------:R-:W-:-:S07]  /*01e0*/  IMAD R14, R4, 0xf, R3 ;  /* 0x0000000f040e7824 */ /* 0x000fce00078e0203 */
.L_x_15:
[----:B-1----:R-:W1:Y:S08]  /*01f0*/  LDC.64 R18, c[0x0][0x380] ;  /* 0x0000e000ff127b82 */ /* 0x002e700000000a00 */
[----:B------:R-:W2:Y:S01]  /*0200*/  LDC.64 R20, c[0x0][0x388] ;  /* 0x0000e200ff147b82 */ /* 0x000ea20000000a00 */
[----:B-1----:R-:W-:-:S05]  /*0210*/  IMAD.WIDE.U32 R18, R24, 0x4, R18 ;  /* 0x0000000418127825 */ /* 0x002fca00078e0012 */
[----:B0-----:R-:W3:Y:S01]  /*0220*/  LDG.E R28, desc[UR8][R18.64] ;  /* 0x00000008121c7981 */ /* 0x001ee2000c1e1900 */
[----:B--2---:R-:W-:-:S05]  /*0230*/  IMAD.WIDE.U32 R22, R16, 0x4, R20 ;  /* 0x0000000410167825 */ /* 0x004fca00078e0014 */
[----:B---3--:R0:W-:Y:S04]  /*0240*/  STG.E desc[UR8][R22.64], R28 ;  /* 0x0000001c16007986 */ /* 0x0081e8000c101908 */
[----:B0-----:R-:W2:Y:S01]  /*0250*/  LDG.E R28, desc[UR8][R18.64+0x4] ;  /* 0x00000408121c7981 */ /* 0x001ea2000c1e1900 */
[----:B------:R-:W-:-:S05]  /*0260*/  IMAD.WIDE.U32 R22, R5, 0x4, R20 ;  /* 0x0000000405167825 */ /* 0x000fca00078e0014 */
[----:B--2---:R0:W-:Y:S04]  /*0270*/  STG.E desc[UR8][R22.64], R28 ;  /* 0x0000001c16007986 */ /* 0x0041e8000c101908 */
        /* <DEDUP_REMOVED lines=37> */
[----:B------:R-:W-:Y:S01]  /*04d0*/  IMAD.WIDE.U32 R22, R12, 0x4, R20 ;  /* 0x000000040c167825 */ /* 0x000fe200078e0014 */
[----:B------:R-:W-:-:S04]  /*04e0*/  IADD3 R26, PT, PT, R26, 0x10, RZ ;  /* 0x000000101a1a7810 */ /* 0x000fc80007ffe0ff */
[----:B------:R-:W-:Y:S01]  /*04f0*/  ISETP.NE.AND P1, PT, R26, RZ, PT ;  /* 0x000000ff1a00720c */ /* 0x000fe20003f25270 */
[----:B--2---:R1:W-:Y:S04]  /*0500*/  STG.E desc[UR8][R22.64], R28 ;  /* 0x0000001c16007986 */ /* 0x0043e8000c101908 */
[----:B------:R-:W2:Y:S01]  /*0510*/  LDG.E R19, desc[UR8][R18.64+0x3c] ;  /* 0x00003c0812137981 */ /* 0x000ea2000c1e1900 */
[----:B------:R-:W-:Y:S01]  /*0520*/  IMAD.WIDE.U32 R20, R14, 0x4, R20 ;  /* 0x000000040e147825 */ /* 0x000fe200078e0014 */
[C---:B------:R-:W-:Y:S02]  /*0530*/  LEA R5, R4.reuse, R5, 0x4 ;  /* 0x0000000504057211 */ /* 0x040fe400078e20ff */
[----:B------:R-:W-:Y:S01]  /*0540*/  LEA R7, R4, R7, 0x4 ;  /* 0x0000000704077211 */ /* 0x000fe200078e20ff */
[----:B------:R-:W-:Y:S01]  /*0550*/  VIADD R24, R24, 0x10 ;  /* 0x0000001018187836 */ /* 0x000fe20000000000 */
[C---:B------:R-:W-:Y:S01]  /*0560*/  LEA R9, R4.reuse, R9, 0x4 ;  /* 0x0000000904097211 */ /* 0x040fe200078e20ff */
[C---:B------:R-:W-:Y:S01]  /*0570*/  IMAD R13, R4.reuse, 0x10, R13 ;  /* 0x00000010040d7824 */ /* 0x040fe200078e020d */
[C---:B------:R-:W-:Y:S01]  /*0580*/  LEA R11, R4.reuse, R11, 0x4 ;  /* 0x0000000b040b7211 */ /* 0x040fe200078e20ff */
[C---:B------:R-:W-:Y:S01]  /*0590*/  IMAD R29, R4.reuse, 0x10, R29 ;  /* 0x00000010041d7824 */ /* 0x040fe200078e021d */
[C---:B------:R-:W-:Y:S01]  /*05a0*/  LEA R15, R4.reuse, R15, 0x4 ;  /* 0x0000000f040f7211 */ /* 0x040fe200078e20ff */
[C---:B------:R-:W-:Y:S01]  /*05b0*/  IMAD R14, R4.reuse, 0x10, R14 ;  /* 0x00000010040e7824 */ /* 0x040fe200078e020e */
[----:B------:R-:W-:-:S02]  /*05c0*/  LEA R17, R4, R17, 0x4 ;  /* 0x0000001104117211 */ /* 0x000fc400078e20ff */
[C---:B------:R-:W-:Y:S02]  /*05d0*/  LEA R25, R4.reuse, R25, 0x4 ;  /* 0x0000001904197211 */ /* 0x040fe400078e20ff */
[C---:B------:R-:W-:Y:S02]  /*05e0*/  LEA R27, R4.reuse, R27, 0x4 ;  /* 0x0000001b041b7211 */ /* 0x040fe400078e20ff */
[C---:B------:R-:W-:Y:S02]  /*05f0*/  LEA R6, R4.reuse, R6, 0x4 ;  /* 0x0000000604067211 */ /* 0x040fe400078e20ff */
[C---:B------:R-:W-:Y:S02]  /*0600*/  LEA R8, R4.reuse, R8, 0x4 ;  /* 0x0000000804087211 */ /* 0x040fe400078e20ff */
[C---:B------:R-:W-:Y:S02]  /*0610*/  LEA R10, R4.reuse, R10, 0x4 ;  /* 0x0000000a040a7211 */ /* 0x040fe400078e20ff */
[----:B------:R-:W-:-:S02]  /*0620*/  LEA R12, R4, R12, 0x4 ;  /* 0x0000000c040c7211 */ /* 0x000fc400078e20ff */
[----:B------:R-:W-:Y:S01]  /*0630*/  LEA R16, R4, R16, 0x4 ;  /* 0x0000001004107211 */ /* 0x000fe200078e20ff */
[----:B--2---:R1:W-:Y:S01]  /*0640*/  STG.E desc[UR8][R20.64], R19 ;  /* 0x0000001314007986 */ /* 0x0043e2000c101908 */
[----:B------:R-:W-:Y:S05]  /*0650*/  @P1 BRA `(.L_x_15) ;  /* 0xfffffff800e41947 */ /* 0x000fea000383ffff */
[----:B------:R-:W-:-:S07]  /*0660*/  MOV R6, R0 ;  /* 0x0000000000067202 */ /* 0x000fce0000000f00 */
.L_x_14:
[----:B------:R-:W2:Y:S02]  /*0670*/  LDCU UR4, c[0x0][0x390] ;  /* 0x00007200ff0477ac */ /* 0x000ea40008000800 */
[----:B--2---:R-:W-:-:S04]  /*0680*/  ULOP3.LUT UR5, UR4, 0xf, URZ, 0xc0, !UPT ;  /* 0x0000000f04057892 */ /* 0x004fc8000f8ec0ff */
[----:B------:R-:W-:-:S09]  /*0690*/  UISETP.NE.AND UP0, UPT, UR5, URZ, UPT ;  /* 0x000000ff0500728c */ /* 0x000fd2000bf05270 */
[----:B------:R-:W-:Y:S05]  /*06a0*/  BRA.U !UP0, `(.L_x_16) ;  /* 0x0000000508a47547 */ /* 0x000fea000b800000 */
[----:B------:R-:W-:Y:S01]  /*06b0*/  ULOP3.LUT UR6, UR4, 0x7, URZ, 0xc0, !UPT ;  /* 0x0000000704067892 */ /* 0x000fe2000f8ec0ff */
[----:B------:R-:W-:Y:S01]  /*06c0*/  IMAD R5, R3, R4, RZ ;  /* 0x0000000403057224 */ /* 0x000fe200078e02ff */
[----:B------:R-:W-:Y:S02]  /*06d0*/  UIADD3 UR4, UPT, UPT, UR5, -0x1, URZ ;  /* 0xffffffff05047890 */ /* 0x000fe4000fffe0ff */
[----:B------:R-:W-:Y:S02]  /*06e0*/  UISETP.NE.AND UP1, UPT, UR6, URZ, UPT ;  /* 0x000000ff0600728c */ /* 0x000fe4000bf25270 */
[----:B------:R-:W-:-:S09]  /*06f0*/  UISETP.GE.U32.AND UP0, UPT, UR4, 0x7, UPT ;  /* 0x000000070400788c */ /* 0x000fd2000bf06070 */
[----:B------:R-:W-:Y:S05]  /*0700*/  BRA.U !UP0, `(.L_x_17) ;  /* 0x0000000108a87547 */ /* 0x000fea000b800000 */
[----:B------:R-:W2:Y:S01]  /*0710*/  LDC.64 R12, c[0x0][0x380] ;  /* 0x0000e000ff0c7b82 */ /* 0x000ea20000000a00 */
[----:B------:R-:W-:-:S07]  /*0720*/  IADD3 R7, PT, PT, R5, R6, RZ ;  /* 0x0000000605077210 */ /* 0x000fce0007ffe0ff */
[----:B-1----:R-:W1:Y:S08]  /*0730*/  LDC.64 R18, c[0x0][0x380] ;  /* 0x0000e000ff127b82 */ /* 0x002e700000000a00 */
[----:B------:R-:W3:Y:S01]  /*0740*/  LDC.64 R8, c[0x0][0x388] ;  /* 0x0000e200ff087b82 */ /* 0x000ee20000000a00 */
[----:B--2---:R-:W-:-:S05]  /*0750*/  IMAD.WIDE.U32 R12, R7, 0x4, R12 ;  /* 0x00000004070c7825 */ /* 0x004fca00078e000c */
[----:B0-----:R-:W2:Y:S01]  /*0760*/  LDG.E R7, desc[UR8][R12.64] ;  /* 0x000000080c077981 */ /* 0x001ea2000c1e1900 */
[----:B------:R-:W-:Y:S01]  /*0770*/  IADD3 R11, P1, PT, R5, R6, RZ ;  /* 0x00000006050b7210 */ /* 0x000fe20007f3e0ff */
[----:B------:R-:W-:-:S03]  /*0780*/  IMAD R17, R6, R4, R3 ;  /* 0x0000000406117224 */ /* 0x000fc600078e0203 */
[----:B------:R-:W-:Y:S02]  /*0790*/  IADD3.X R16, PT, PT, RZ, RZ, RZ, P1, !PT ;  /* 0x000000ffff107210 */ /* 0x000fe40000ffe4ff */
[----:B-1----:R-:W-:Y:S01]  /*07a0*/  LEA R10, P1, R11, R18, 0x2 ;  /* 0x000000120b0a7211 */ /* 0x002fe200078210ff */
[----:B---3--:R-:W-:-:S03]  /*07b0*/  IMAD.WIDE.U32 R14, R17, 0x4, R8 ;  /* 0x00000004110e7825 */ /* 0x008fc600078e0008 */
[----:B------:R-:W-:Y:S02]  /*07c0*/  LEA.HI.X R11, R11, R19, R16, 0x2, P1 ;  /* 0x000000130b0b7211 */ /* 0x000fe400008f1410 */
[----:B--2---:R0:W-:Y:S04]  /*07d0*/  STG.E desc[UR8][R14.64], R7 ;  /* 0x000000070e007986 */ /* 0x0041e8000c101908 */
[----:B------:R-:W2:Y:S01]  /*07e0*/  LDG.E R19, desc[UR8][R10.64+0x4] ;  /* 0x000004080a137981 */ /* 0x000ea2000c1e1900 */
[----:B------:R-:W-:-:S05]  /*07f0*/  IADD3 R17, PT, PT, R17, R4, RZ ;  /* 0x0000000411117210 */ /* 0x000fca0007ffe0ff */
[----:B------:R-:W-:-:S05]  /*0800*/  IMAD.WIDE.U32 R12, R17, 0x4, R8 ;  /* 0x00000004110c7825 */ /* 0x000fca00078e0008 */
[----:B--2---:R1:W-:Y:S04]  /*0810*/  STG.E desc[UR8][R12.64], R19 ;  /* 0x000000130c007986 */ /* 0x0043e8000c101908 */
[----:B------:R-:W2:Y:S01]  /*0820*/  LDG.E R21, desc[UR8][R10.64+0x8] ;  /* 0x000008080a157981 */ /* 0x000ea2000c1e1900 */
[----:B------:R-:W-:-:S04]  /*0830*/  IMAD.IADD R23, R17, 0x1, R4 ;  /* 0x0000000111177824 */ /* 0x000fc800078e0204 */
[C---:B------:R-:W-:Y:S01]  /*0840*/  IMAD.WIDE.U32 R16, R23.reuse, 0x4, R8 ;  /* 0x0000000417107825 */ /* 0x040fe200078e0008 */
[----:B------:R-:W-:-:S04]  /*0850*/  IADD3 R23, PT, PT, R23, R4, RZ ;  /* 0x0000000417177210 */ /* 0x000fc80007ffe0ff */
[----:B--2---:R2:W-:Y:S04]  /*0860*/  STG.E desc[UR8][R16.64], R21 ;  /* 0x0000001510007986 */ /* 0x0045e8000c101908 */
[----:B------:R-:W3:Y:S01]  /*0870*/  LDG.E R25, desc[UR8][R10.64+0xc] ;  /* 0x00000c080a197981 */ /* 0x000ee2000c1e1900 */
[C---:B0-----:R-:W-:Y:S01]  /*0880*/  IMAD.WIDE.U32 R14, R23.reuse, 0x4, R8 ;  /* 0x00000004170e7825 */ /* 0x041fe200078e0008 */
[----:B------:R-:W-:-:S04]  /*0890*/  IADD3 R23, PT, PT, R23, R4, RZ ;  /* 0x0000000417177210 */ /* 0x000fc80007ffe0ff */
[----:B---3--:R0:W-:Y:S04]  /*08a0*/  STG.E desc[UR8][R14.64], R25 ;  /* 0x000000190e007986 */ /* 0x0081e8000c101908 */
[----:B------:R-:W3:Y:S01]  /*08b0*/  LDG.E R7, desc[UR8][R10.64+0x10] ;  /* 0x000010080a077981 */ /* 0x000ee2000c1e1900 */
[C---:B-1----:R-:W-:Y:S01]  /*08c0*/  IMAD.WIDE.U32 R12, R23.reuse, 0x4, R8 ;  /* 0x00000004170c7825 */ /* 0x042fe200078e0008 */
[----:B------:R-:W-:-:S04]  /*08d0*/  IADD3 R23, PT, PT, R23, R4, RZ ;  /* 0x0000000417177210 */ /* 0x000fc80007ffe0ff */
[----:B---3--:R3:W-:Y:S04]  /*08e0*/  STG.E desc[UR8][R12.64], R7 ;  /* 0x000000070c007986 */ /* 0x0087e8000c101908 */
[----:B------:R-:W4:Y:S01]  /*08f0*/  LDG.E R19, desc[UR8][R10.64+0x14] ;  /* 0x000014080a137981 */ /* 0x000f22000c1e1900 */
[C---:B--2---:R-:W-:Y:S01]  /*0900*/  IMAD.WIDE.U32 R16, R23.reuse, 0x4, R8 ;  /* 0x0000000417107825 */ /* 0x044fe200078e0008 */
[----:B------:R-:W-:-:S04]  /*0910*/  IADD3 R23, PT, PT, R23, R4, RZ ;  /* 0x0000000417177210 */ /* 0x000fc80007ffe0ff */
[----:B----4-:R3:W-:Y:S04]  /*0920*/  STG.E desc[UR8][R16.64], R19 ;  /* 0x0000001310007986 */ /* 0x0107e8000c101908 */
[----:B------:R-:W2:Y:S01]  /*0930*/  LDG.E R21, desc[UR8][R10.64+0x18] ;  /* 0x000018080a157981 */ /* 0x000ea2000c1e1900 */
[C---:B0-----:R-:W-:Y:S01]  /*0940*/  IMAD.WIDE.U32 R14, R23.reuse, 0x4, R8 ;  /* 0x00000004170e7825 */ /* 0x041fe200078e0008 */
[----:B------:R-:W-:-:S04]  /*0950*/  IADD3 R23, PT, PT, R23, R4, RZ ;  /* 0x0000000417177210 */ /* 0x000fc80007ffe0ff */
[----:B--2---:R3:W-:Y:S04]  /*0960*/  STG.E desc[UR8][R14.64], R21 ;  /* 0x000000150e007986 */ /* 0x0047e8000c101908 */
[----:B------:R-:W2:Y:S01]  /*0970*/  LDG.E R25, desc[UR8][R10.64+0x1c] ;  /* 0x00001c080a197981 */ /* 0x000ea2000c1e1900 */
[----:B------:R-:W-:-:S04]  /*0980*/  IMAD.WIDE.U32 R8, R23, 0x4, R8 ;  /* 0x0000000417087825 */ /* 0x000fc800078e0008 */
[----:B------:R-:W-:Y:S01]  /*0990*/  VIADD R6, R6, 0x8 ;  /* 0x0000000806067836 */ /* 0x000fe20000000000 */
[----:B--2---:R3:W-:Y:S06]  /*09a0*/  STG.E desc[UR8][R8.64], R25 ;  /* 0x0000001908007986 */ /* 0x0047ec000c101908 */
.L_x_17:
[----:B------:R-:W-:Y:S05]  /*09b0*/  BRA.U !UP1, `(.L_x_16) ;  /* 0x0000000109e07547 */ /* 0x000fea000b800000 */
[----:B------:R-:W-:Y:S01]  /*09c0*/  UIADD3 UR4, UPT, UPT, UR6, -0x1, URZ ;  /* 0xffffffff06047890 */ /* 0x000fe2000fffe0ff */
[----:B------:R-:W-:-:S03]  /*09d0*/  ISETP.NE.AND P1, PT, R2, RZ, PT ;  /* 0x000000ff0200720c */ /* 0x000fc60003f25270 */
[----:B------:R-:W-:-:S09]  /*09e0*/  UISETP.GE.U32.AND UP0, UPT, UR4, 0x3, UPT ;  /* 0x000000030400788c */ /* 0x000fd2000bf06070 */
[----:B------:R-:W-:Y:S05]  /*09f0*/  BRA.U !UP0, `(.L_x_18) ;  /* 0x0000000108687547 */ /* 0x000fea000b800000 */
[----:B---3--:R-:W2:Y:S01]  /*0a00*/  LDC.64 R8, c[0x0][0x380] ;  /* 0x0000e000ff087b82 */ /* 0x008ea20000000a00 */
[----:B------:R-:W-:-:S07]  /*0a10*/  IADD3 R13, PT, PT, R5, R6, RZ ;  /* 0x00000006050d7210 */ /* 0x000fce0007ffe0ff */
[----:B-1----:R-:W1:Y:S01]  /*0a20*/  LDC.64 R18, c[0x0][0x380] ;  /* 0x0000e000ff127b82 */ /* 0x002e620000000a00 */
[----:B--2---:R-:W-:-:S07]  /*0a30*/  IMAD.WIDE.U32 R12, R13, 0x4, R8 ;  /* 0x000000040d0c7825 */ /* 0x004fce00078e0008 */
[----:B------:R-:W2:Y:S01]  /*0a40*/  LDC.64 R8, c[0x0][0x388] ;  /* 0x0000e200ff087b82 */ /* 0x000ea20000000a00 */
[----:B0-----:R-:W3:Y:S01]  /*0a50*/  LDG.E R7, desc[UR8][R12.64] ;  /* 0x000000080c077981 */ /* 0x001ee2000c1e1900 */
[----:B------:R-:W-:Y:S01]  /*0a60*/  IADD3 R11, P2, PT, R5, R6, RZ ;  /* 0x00000006050b7210 */ /* 0x000fe20007f5e0ff */
[----:B------:R-:W-:-:S03]  /*0a70*/  IMAD R17, R6, R4, R3 ;  /* 0x0000000406117224 */ /* 0x000fc600078e0203 */
[----:B------:R-:W-:Y:S02]  /*0a80*/  IADD3.X R16, PT, PT, RZ, RZ, RZ, P2, !PT ;  /* 0x000000ffff107210 */ /* 0x000fe400017fe4ff */
[----:B-1----:R-:W-:-:S04]  /*0a90*/  LEA R10, P2, R11, R18, 0x2 ;  /* 0x000000120b0a7211 */ /* 0x002fc800078410ff */
[----:B------:R-:W-:Y:S01]  /*0aa0*/  LEA.HI.X R11, R11, R19, R16, 0x2, P2 ;  /* 0x000000130b0b7211 */ /* 0x000fe200010f1410 */
[----:B--2---:R-:W-:-:S05]  /*0ab0*/  IMAD.WIDE.U32 R14, R17, 0x4, R8 ;  /* 0x00000004110e7825 */ /* 0x004fca00078e0008 */
[----:B---3--:R2:W-:Y:S04]  /*0ac0*/  STG.E desc[UR8][R14.64], R7 ;  /* 0x000000070e007986 */ /* 0x0085e8000c101908 */
[----:B------:R-:W3:Y:S01]  /*0ad0*/  LDG.E R19, desc[UR8][R10.64+0x4] ;  /* 0x000004080a137981 */ /* 0x000ee2000c1e1900 */
[----:B------:R-:W-:-:S05]  /*0ae0*/  IADD3 R17, PT, PT, R17, R4, RZ ;  /* 0x0000000411117210 */ /* 0x000fca0007ffe0ff */
[C---:B------:R-:W-:Y:S01]  /*0af0*/  IMAD.WIDE.U32 R12, R17.reuse, 0x4, R8 ;  /* 0x00000004110c7825 */ /* 0x040fe200078e0008 */
[----:B------:R-:W-:-:S04]  /*0b00*/  IADD3 R25, PT, PT, R17, R4, RZ ;  /* 0x0000000411197210 */ /* 0x000fc80007ffe0ff */
[----:B---3--:R2:W-:Y:S04]  /*0b10*/  STG.E desc[UR8][R12.64], R19 ;  /* 0x000000130c007986 */ /* 0x0085e8000c101908 */
[----:B------:R-:W3:Y:S01]  /*0b20*/  LDG.E R21, desc[UR8][R10.64+0x8] ;  /* 0x000008080a157981 */ /* 0x000ee2000c1e1900 */
[C---:B------:R-:W-:Y:S01]  /*0b30*/  IMAD.WIDE.U32 R16, R25.reuse, 0x4, R8 ;  /* 0x0000000419107825 */ /* 0x040fe200078e0008 */
[----:B------:R-:W-:-:S04]  /*0b40*/  IADD3 R25, PT, PT, R25, R4, RZ ;  /* 0x0000000419197210 */ /* 0x000fc80007ffe0ff */
[----:B---3--:R2:W-:Y:S04]  /*0b50*/  STG.E desc[UR8][R16.64], R21 ;  /* 0x0000001510007986 */ /* 0x0085e8000c101908 */
[----:B------:R-:W3:Y:S01]  /*0b60*/  LDG.E R23, desc[UR8][R10.64+0xc] ;  /* 0x00000c080a177981 */ /* 0x000ee2000c1e1900 */
[----:B------:R-:W-:-:S04]  /*0b70*/  IMAD.WIDE.U32 R8, R25, 0x4, R8 ;  /* 0x0000000419087825 */ /* 0x000fc800078e0008 */
[----:B------:R-:W-:Y:S01]  /*0b80*/  VIADD R6, R6, 0x4 ;  /* 0x0000000406067836 */ /* 0x000fe20000000000 */
[----:B---3--:R2:W-:Y:S06]  /*0b90*/  STG.E desc[UR8][R8.64], R23 ;  /* 0x0000001708007986 */ /* 0x0085ec000c101908 */
.L_x_18:
[----:B------:R-:W-:Y:S05]  /*0ba0*/  @!P1 BRA `(.L_x_16) ;  /* 0x0000000000649947 */ /* 0x000fea0003800000 */
[----:B------:R-:W4:Y:S01]  /*0bb0*/  LDC.64 R10, c[0x0][0x380] ;  /* 0x0000e000ff0a7b82 */ /* 0x000f220000000a00 */
[----:B--23--:R-:W-:-:S07]  /*0bc0*/  IADD3 R7, PT, PT, R5, R6, RZ ;  /* 0x0000000605077210 */ /* 0x00cfce0007ffe0ff */
[----:B------:R-:W2:Y:S01]  /*0bd0*/  LDC.64 R8, c[0x0][0x388] ;  /* 0x0000e200ff087b82 */ /* 0x000ea20000000a00 */
[----:B----4-:R-:W-:-:S06]  /*0be0*/  IMAD.WIDE.U32 R10, R7, 0x4, R10 ;  /* 0x00000004070a7825 */ /* 0x010fcc00078e000a */
[----:B0-----:R-:W3:Y:S01]  /*0bf0*/  LDG.E R11, desc[UR8][R10.64] ;  /* 0x000000080a0b7981 */ /* 0x001ee2000c1e1900 */
[----:B------:R-:W-:Y:S01]  /*0c00*/  ISETP.NE.AND P1, PT, R2, 0x1, PT ;  /* 0x000000010200780c */ /* 0x000fe20003f25270 */
[----:B------:R-:W-:-:S04]  /*0c10*/  IMAD R7, R6, R4, R3 ;  /* 0x0000000406077224 */ /* 0x000fc800078e0203 */
[----:B--2---:R-:W-:-:S05]  /*0c20*/  IMAD.WIDE.U32 R12, R7, 0x4, R8 ;  /* 0x00000004070c7825 */ /* 0x004fca00078e0008 */
[----:B---3--:R4:W-:Y:S03]  /*0c30*/  STG.E desc[UR8][R12.64], R11 ;  /* 0x0000000b0c007986 */ /* 0x0089e6000c101908 */
[----:B------:R-:W-:Y:S05]  /*0c40*/  @!P1 BRA `(.L_x_16) ;  /* 0x00000000003c9947 */ /* 0x000fea0003800000 */
[----:B----4-:R-:W0:Y:S01]  /*0c50*/  LDC.64 R10, c[0x0][0x380] ;  /* 0x0000e000ff0a7b82 */ /* 0x010e220000000a00 */
[----:B------:R-:W-:-:S04]  /*0c60*/  IADD3 R5, P1, PT, R5, R6, RZ ;  /* 0x0000000605057210 */ /* 0x000fc80007f3e0ff */
[----:B------:R-:W-:Y:S02]  /*0c70*/  IADD3.X R6, PT, PT, RZ, RZ, RZ, P1, !PT ;  /* 0x000000ffff067210 */ /* 0x000fe40000ffe4ff */
[----:B0-----:R-:W-:-:S04]  /*0c80*/  LEA R10, P1, R5, R10, 0x2 ;  /* 0x0000000a050a7211 */ /* 0x001fc800078210ff */
[----:B------:R-:W-:-:S05]  /*0c90*/  LEA.HI.X R11, R5, R11, R6, 0x2, P1 ;  /* 0x0000000b050b7211 */ /* 0x000fca00008f1406 */
[----:B------:R-:W2:Y:S01]  /*0ca0*/  LDG.E R5, desc[UR8][R10.64+0x4] ;  /* 0x000004080a057981 */ /* 0x000ea2000c1e1900 */
[----:B------:R-:W-:Y:S02]  /*0cb0*/  ISETP.NE.AND P1, PT, R2, 0x2, PT ;  /* 0x000000020200780c */ /* 0x000fe40003f25270 */
[----:B------:R-:W-:-:S05]  /*0cc0*/  IADD3 R13, PT, PT, R7, R4, RZ ;  /* 0x00000004070d7210 */ /* 0x000fca0007ffe0ff */
[----:B------:R-:W-:-:S05]  /*0cd0*/  IMAD.WIDE.U32 R6, R13, 0x4, R8 ;  /* 0x000000040d067825 */ /* 0x000fca00078e0008 */
[----:B--2---:R0:W-:Y:S01]  /*0ce0*/  STG.E desc[UR8][R6.64], R5 ;  /* 0x0000000506007986 */ /* 0x0041e2000c101908 */
[----:B------:R-:W-:Y:S05]  /*0cf0*/  @!P1 BRA `(.L_x_16) ;  /* 0x0000000000109947 */ /* 0x000fea0003800000 */
[----:B------:R-:W2:Y:S01]  /*0d00*/  LDG.E R11, desc[UR8][R10.64+0x8] ;  /* 0x000008080a0b7981 */ /* 0x000ea2000c1e1900 */
[----:B0-----:R-:W-:-:S05]  /*0d10*/  IADD3 R5, PT, PT, R13, R4, RZ ;  /* 0x000000040d057210 */ /* 0x001fca0007ffe0ff */
[----:B------:R-:W-:-:S05]  /*0d20*/  IMAD.WIDE.U32 R8, R5, 0x4, R8 ;  /* 0x0000000405087825 */ /* 0x000fca00078e0008 */
[----:B--2---:R0:W-:Y:S02]  /*0d30*/  STG.E desc[UR8][R8.64], R11 ;  /* 0x0000000b08007986 */ /* 0x0041e4000c101908 */
.L_x_16:
[----:B------:R-:W-:-:S04]  /*0d40*/  IADD3 R3, PT, PT, R3, 0x1, RZ ;  /* 0x0000000103037810 */ /* 0x000fc80007ffe0ff */
[----:B------:R-:W-:-:S13]  /*0d50*/  ISETP.NE.AND P1, PT, R3, R4, PT ;  /* 0x000000040300720c */ /* 0x000fda0003f25270 */
[----:B------:R-:W-:Y:S05]  /*0d60*/  @P1 BRA `(.L_x_19) ;  /* 0xfffffff000cc1947 */ /* 0x000fea000383ffff */
[----:B0-----:R-:W-:Y:S05]  /*0d70*/  EXIT ;  /* 0x000000000000794d */ /* 0x001fea0003800000 */
.L_x_20:
        /* <DEDUP_REMOVED lines=16> */
.L_x_24:


//--------------------- .nv.shared.reserved.0     --------------------------
	.section	.nv.shared.reserved.0,"aw",@nobits
	.weak		__nv_reservedSMEM_offset_0_alias
	.size		__nv_reservedSMEM_offset_0_alias, 0, 64
	.other		__nv_reservedSMEM_offset_0_alias,@"STO_CUDA_RESERVED_SHARED STV_DEFAULT"
__nv_reservedSMEM_offset_0_alias:
	.zero		0
	.zero		64


//--------------------- .nv.constant0._Z11init_kernelPii --------------------------
	.section	.nv.constant0._Z11init_kernelPii,"a",@progbits
	.sectionflags	@""
	.align	4
.nv.constant0._Z11init_kernelPii:
	.zero		908


//--------------------- .nv.constant0._Z34transposeKernel_thread_per_elementPiS_i --------------------------
	.section	.nv.constant0._Z34transposeKernel_thread_per_elementPiS_i,"a",@progbits
	.sectionflags	@""
	.align	4
.nv.constant0._Z34transposeKernel_thread_per_elementPiS_i:
	.zero		916


//--------------------- .nv.constant0._Z30transposeKernel_thread_per_rowPiS_i --------------------------
	.section	.nv.constant0._Z30transposeKernel_thread_per_rowPiS_i,"a",@progbits
	.sectionflags	@""
	.align	4
.nv.constant0._Z30transposeKernel_thread_per_rowPiS_i:
	.zero		916


//--------------------- .nv.constant0._Z29transposeKernel_single_threadPiS_i --------------------------
	.section	.nv.constant0._Z29transposeKernel_single_threadPiS_i,"a",@progbits
	.sectionflags	@""
	.align	4
.nv.constant0._Z29transposeKernel_single_threadPiS_i:
	.zero		916


//--------------------- SYMBOLS --------------------------

	.type		.nv.reservedSmem.offset0,@object
	.size		.nv.reservedSmem.offset0,0x4
